//
// Generated by NVIDIA NVVM Compiler
//
// Compiler Build ID: CL-36424714
// Cuda compilation tools, release 13.0, V13.0.88
// Based on NVVM 20.0.0
//

.version 9.0
.target sm_100
.address_size 64

	// .globl	_Z10calcForcesP8Particledj
.global .align 8 .f64 d_potential;

.visible .entry _Z10calcForcesP8Particledj(
	.param .u64 .ptr .align 1 _Z10calcForcesP8Particledj_param_0,
	.param .f64 _Z10calcForcesP8Particledj_param_1,
	.param .u32 _Z10calcForcesP8Particledj_param_2
)
{
	.reg .pred 	%p<8>;
	.reg .b32 	%r<20>;
	.reg .b64 	%rd<13>;
	.reg .b64 	%fd<164>;

	ld.param.u64 	%rd6, [_Z10calcForcesP8Particledj_param_0];
	ld.param.u32 	%r10, [_Z10calcForcesP8Particledj_param_2];
	cvta.to.global.u64 	%rd1, %rd6;
	mov.u32 	%r11, %ntid.x;
	mov.u32 	%r12, %ctaid.x;
	mov.u32 	%r13, %tid.x;
	mad.lo.s32 	%r1, %r11, %r12, %r13;
	setp.ge.u32 	%p1, %r1, %r10;
	@%p1 bra 	$L__BB0_10;
	mul.wide.u32 	%rd7, %r1, 48;
	add.s64 	%rd2, %rd1, %rd7;
	ld.global.f64 	%fd1, [%rd2];
	ld.global.f64 	%fd2, [%rd2+8];
	ld.global.f64 	%fd3, [%rd2+16];
	setp.lt.u32 	%p2, %r10, 4;
	mov.f64 	%fd151, 0d0000000000000000;
	mov.b32 	%r19, 0;
	mov.f64 	%fd150, %fd151;
	mov.f64 	%fd149, %fd151;
	@%p2 bra 	$L__BB0_4;
	and.b32  	%r19, %r10, -4;
	neg.s32 	%r17, %r19;
	add.s64 	%rd12, %rd1, 96;
	mov.f64 	%fd151, 0d0000000000000000;
$L__BB0_3:
	.pragma "nounroll";
	ld.global.f64 	%fd35, [%rd12+-96];
	sub.f64 	%fd36, %fd35, %fd1;
	ld.global.f64 	%fd37, [%rd12+-88];
	sub.f64 	%fd38, %fd37, %fd2;
	ld.global.f64 	%fd39, [%rd12+-80];
	sub.f64 	%fd40, %fd39, %fd3;
	mul.f64 	%fd41, %fd38, %fd38;
	fma.rn.f64 	%fd42, %fd36, %fd36, %fd41;
	fma.rn.f64 	%fd43, %fd40, %fd40, %fd42;
	add.f64 	%fd44, %fd43, 0d3F847AE147AE147B;
	rsqrt.approx.f64 	%fd45, %fd44;
	mul.f64 	%fd46, %fd45, %fd45;
	mul.f64 	%fd47, %fd45, %fd46;
	fma.rn.f64 	%fd48, %fd36, %fd47, %fd149;
	fma.rn.f64 	%fd49, %fd38, %fd47, %fd150;
	fma.rn.f64 	%fd50, %fd40, %fd47, %fd151;
	ld.global.f64 	%fd51, [%rd12+-48];
	sub.f64 	%fd52, %fd51, %fd1;
	ld.global.f64 	%fd53, [%rd12+-40];
	sub.f64 	%fd54, %fd53, %fd2;
	ld.global.f64 	%fd55, [%rd12+-32];
	sub.f64 	%fd56, %fd55, %fd3;
	mul.f64 	%fd57, %fd54, %fd54;
	fma.rn.f64 	%fd58, %fd52, %fd52, %fd57;
	fma.rn.f64 	%fd59, %fd56, %fd56, %fd58;
	add.f64 	%fd60, %fd59, 0d3F847AE147AE147B;
	rsqrt.approx.f64 	%fd61, %fd60;
	mul.f64 	%fd62, %fd61, %fd61;
	mul.f64 	%fd63, %fd61, %fd62;
	fma.rn.f64 	%fd64, %fd52, %fd63, %fd48;
	fma.rn.f64 	%fd65, %fd54, %fd63, %fd49;
	fma.rn.f64 	%fd66, %fd56, %fd63, %fd50;
	ld.global.f64 	%fd67, [%rd12];
	sub.f64 	%fd68, %fd67, %fd1;
	ld.global.f64 	%fd69, [%rd12+8];
	sub.f64 	%fd70, %fd69, %fd2;
	ld.global.f64 	%fd71, [%rd12+16];
	sub.f64 	%fd72, %fd71, %fd3;
	mul.f64 	%fd73, %fd70, %fd70;
	fma.rn.f64 	%fd74, %fd68, %fd68, %fd73;
	fma.rn.f64 	%fd75, %fd72, %fd72, %fd74;
	add.f64 	%fd76, %fd75, 0d3F847AE147AE147B;
	rsqrt.approx.f64 	%fd77, %fd76;
	mul.f64 	%fd78, %fd77, %fd77;
	mul.f64 	%fd79, %fd77, %fd78;
	fma.rn.f64 	%fd80, %fd68, %fd79, %fd64;
	fma.rn.f64 	%fd81, %fd70, %fd79, %fd65;
	fma.rn.f64 	%fd82, %fd72, %fd79, %fd66;
	ld.global.f64 	%fd83, [%rd12+48];
	sub.f64 	%fd84, %fd83, %fd1;
	ld.global.f64 	%fd85, [%rd12+56];
	sub.f64 	%fd86, %fd85, %fd2;
	ld.global.f64 	%fd87, [%rd12+64];
	sub.f64 	%fd88, %fd87, %fd3;
	mul.f64 	%fd89, %fd86, %fd86;
	fma.rn.f64 	%fd90, %fd84, %fd84, %fd89;
	fma.rn.f64 	%fd91, %fd88, %fd88, %fd90;
	add.f64 	%fd92, %fd91, 0d3F847AE147AE147B;
	rsqrt.approx.f64 	%fd93, %fd92;
	mul.f64 	%fd94, %fd93, %fd93;
	mul.f64 	%fd95, %fd93, %fd94;
	fma.rn.f64 	%fd149, %fd84, %fd95, %fd80;
	fma.rn.f64 	%fd150, %fd86, %fd95, %fd81;
	fma.rn.f64 	%fd151, %fd88, %fd95, %fd82;
	add.s32 	%r17, %r17, 4;
	add.s64 	%rd12, %rd12, 192;
	setp.ne.s32 	%p3, %r17, 0;
	@%p3 bra 	$L__BB0_3;
$L__BB0_4:
	and.b32  	%r7, %r10, 3;
	setp.eq.s32 	%p4, %r7, 0;
	@%p4 bra 	$L__BB0_9;
	setp.eq.s32 	%p5, %r7, 1;
	@%p5 bra 	$L__BB0_7;
	mul.wide.u32 	%rd8, %r19, 48;
	add.s64 	%rd9, %rd1, %rd8;
	ld.global.f64 	%fd97, [%rd9];
	sub.f64 	%fd98, %fd97, %fd1;
	ld.global.f64 	%fd99, [%rd9+8];
	sub.f64 	%fd100, %fd99, %fd2;
	ld.global.f64 	%fd101, [%rd9+16];
	sub.f64 	%fd102, %fd101, %fd3;
	mul.f64 	%fd103, %fd100, %fd100;
	fma.rn.f64 	%fd104, %fd98, %fd98, %fd103;
	fma.rn.f64 	%fd105, %fd102, %fd102, %fd104;
	add.f64 	%fd106, %fd105, 0d3F847AE147AE147B;
	rsqrt.approx.f64 	%fd107, %fd106;
	mul.f64 	%fd108, %fd107, %fd107;
	mul.f64 	%fd109, %fd107, %fd108;
	fma.rn.f64 	%fd110, %fd98, %fd109, %fd149;
	fma.rn.f64 	%fd111, %fd100, %fd109, %fd150;
	fma.rn.f64 	%fd112, %fd102, %fd109, %fd151;
	ld.global.f64 	%fd113, [%rd9+48];
	sub.f64 	%fd114, %fd113, %fd1;
	ld.global.f64 	%fd115, [%rd9+56];
	sub.f64 	%fd116, %fd115, %fd2;
	ld.global.f64 	%fd117, [%rd9+64];
	sub.f64 	%fd118, %fd117, %fd3;
	mul.f64 	%fd119, %fd116, %fd116;
	fma.rn.f64 	%fd120, %fd114, %fd114, %fd119;
	fma.rn.f64 	%fd121, %fd118, %fd118, %fd120;
	add.f64 	%fd122, %fd121, 0d3F847AE147AE147B;
	rsqrt.approx.f64 	%fd123, %fd122;
	mul.f64 	%fd124, %fd123, %fd123;
	mul.f64 	%fd125, %fd123, %fd124;
	fma.rn.f64 	%fd149, %fd114, %fd125, %fd110;
	fma.rn.f64 	%fd150, %fd116, %fd125, %fd111;
	fma.rn.f64 	%fd151, %fd118, %fd125, %fd112;
	add.s32 	%r19, %r19, 2;
$L__BB0_7:
	and.b32  	%r16, %r10, 1;
	setp.eq.b32 	%p6, %r16, 1;
	not.pred 	%p7, %p6;
	@%p7 bra 	$L__BB0_9;
	mul.wide.u32 	%rd10, %r19, 48;
	add.s64 	%rd11, %rd1, %rd10;
	ld.global.f64 	%fd126, [%rd11];
	sub.f64 	%fd127, %fd126, %fd1;
	ld.global.f64 	%fd128, [%rd11+8];
	sub.f64 	%fd129, %fd128, %fd2;
	ld.global.f64 	%fd130, [%rd11+16];
	sub.f64 	%fd131, %fd130, %fd3;
	mul.f64 	%fd132, %fd129, %fd129;
	fma.rn.f64 	%fd133, %fd127, %fd127, %fd132;
	fma.rn.f64 	%fd134, %fd131, %fd131, %fd133;
	add.f64 	%fd135, %fd134, 0d3F847AE147AE147B;
	rsqrt.approx.f64 	%fd136, %fd135;
	mul.f64 	%fd137, %fd136, %fd136;
	mul.f64 	%fd138, %fd136, %fd137;
	fma.rn.f64 	%fd149, %fd127, %fd138, %fd149;
	fma.rn.f64 	%fd150, %fd129, %fd138, %fd150;
	fma.rn.f64 	%fd151, %fd131, %fd138, %fd151;
$L__BB0_9:
	ld.param.f64 	%fd145, [_Z10calcForcesP8Particledj_param_1];
	ld.global.f64 	%fd139, [%rd2+24];
	fma.rn.f64 	%fd140, %fd145, %fd149, %fd139;
	st.global.f64 	[%rd2+24], %fd140;
	ld.global.f64 	%fd141, [%rd2+32];
	fma.rn.f64 	%fd142, %fd145, %fd150, %fd141;
	st.global.f64 	[%rd2+32], %fd142;
	ld.global.f64 	%fd143, [%rd2+40];
	fma.rn.f64 	%fd144, %fd145, %fd151, %fd143;
	st.global.f64 	[%rd2+40], %fd144;
$L__BB0_10:
	ret;

}
	// .globl	_Z13calcPotentialP8ParticlePdj
.visible .entry _Z13calcPotentialP8ParticlePdj(
	.param .u64 .ptr .align 1 _Z13calcPotentialP8ParticlePdj_param_0,
	.param .u64 .ptr .align 1 _Z13calcPotentialP8ParticlePdj_param_1,
	.param .u32 _Z13calcPotentialP8ParticlePdj_param_2
)
{
	.reg .pred 	%p<11>;
	.reg .b32 	%r<33>;
	.reg .b64 	%rd<21>;
	.reg .b64 	%fd<206>;

	ld.param.u64 	%rd6, [_Z13calcPotentialP8ParticlePdj_param_0];
	ld.param.u64 	%rd5, [_Z13calcPotentialP8ParticlePdj_param_1];
	ld.param.u32 	%r19, [_Z13calcPotentialP8ParticlePdj_param_2];
	cvta.to.global.u64 	%rd1, %rd6;
	mov.u32 	%r20, %ntid.x;
	mov.u32 	%r21, %ctaid.x;
	mul.lo.s32 	%r1, %r20, %r21;
	mov.u32 	%r2, %tid.x;
	add.s32 	%r3, %r1, %r2;
	setp.ge.u32 	%p1, %r3, %r19;
	@%p1 bra 	$L__BB1_15;
	add.s32 	%r31, %r3, 1;
	setp.ge.u32 	%p2, %r31, %r19;
	mov.f64 	%fd205, 0d0000000000000000;
	@%p2 bra 	$L__BB1_14;
	mul.wide.u32 	%rd7, %r3, 48;
	add.s64 	%rd8, %rd1, %rd7;
	ld.global.f64 	%fd1, [%rd8];
	ld.global.f64 	%fd2, [%rd8+8];
	ld.global.f64 	%fd3, [%rd8+16];
	not.b32 	%r22, %r1;
	add.s32 	%r23, %r19, %r22;
	sub.s32 	%r5, %r23, %r2;
	sub.s32 	%r24, %r19, %r3;
	add.s32 	%r25, %r24, -2;
	and.b32  	%r6, %r5, 7;
	setp.lt.u32 	%p3, %r25, 7;
	mov.f64 	%fd205, 0d0000000000000000;
	@%p3 bra 	$L__BB1_6;
	and.b32  	%r26, %r5, -8;
	neg.s32 	%r28, %r26;
	mul.wide.u32 	%rd9, %r31, 48;
	add.s64 	%rd10, %rd9, %rd1;
	add.s64 	%rd20, %rd10, 192;
	mov.f64 	%fd205, 0d0000000000000000;
	mov.u32 	%r29, %r3;
$L__BB1_4:
	.pragma "nounroll";
	ld.global.f64 	%fd20, [%rd20+-192];
	sub.f64 	%fd21, %fd20, %fd1;
	ld.global.f64 	%fd22, [%rd20+-184];
	sub.f64 	%fd23, %fd22, %fd2;
	ld.global.f64 	%fd24, [%rd20+-176];
	sub.f64 	%fd25, %fd24, %fd3;
	mul.f64 	%fd26, %fd23, %fd23;
	fma.rn.f64 	%fd27, %fd21, %fd21, %fd26;
	fma.rn.f64 	%fd28, %fd25, %fd25, %fd27;
	add.f64 	%fd29, %fd28, 0d3F847AE147AE147B;
	rsqrt.approx.f64 	%fd30, %fd29;
	add.f64 	%fd31, %fd205, %fd30;
	ld.global.f64 	%fd32, [%rd20+-144];
	sub.f64 	%fd33, %fd32, %fd1;
	ld.global.f64 	%fd34, [%rd20+-136];
	sub.f64 	%fd35, %fd34, %fd2;
	ld.global.f64 	%fd36, [%rd20+-128];
	sub.f64 	%fd37, %fd36, %fd3;
	mul.f64 	%fd38, %fd35, %fd35;
	fma.rn.f64 	%fd39, %fd33, %fd33, %fd38;
	fma.rn.f64 	%fd40, %fd37, %fd37, %fd39;
	add.f64 	%fd41, %fd40, 0d3F847AE147AE147B;
	rsqrt.approx.f64 	%fd42, %fd41;
	add.f64 	%fd43, %fd31, %fd42;
	ld.global.f64 	%fd44, [%rd20+-96];
	sub.f64 	%fd45, %fd44, %fd1;
	ld.global.f64 	%fd46, [%rd20+-88];
	sub.f64 	%fd47, %fd46, %fd2;
	ld.global.f64 	%fd48, [%rd20+-80];
	sub.f64 	%fd49, %fd48, %fd3;
	mul.f64 	%fd50, %fd47, %fd47;
	fma.rn.f64 	%fd51, %fd45, %fd45, %fd50;
	fma.rn.f64 	%fd52, %fd49, %fd49, %fd51;
	add.f64 	%fd53, %fd52, 0d3F847AE147AE147B;
	rsqrt.approx.f64 	%fd54, %fd53;
	add.f64 	%fd55, %fd43, %fd54;
	ld.global.f64 	%fd56, [%rd20+-48];
	sub.f64 	%fd57, %fd56, %fd1;
	ld.global.f64 	%fd58, [%rd20+-40];
	sub.f64 	%fd59, %fd58, %fd2;
	ld.global.f64 	%fd60, [%rd20+-32];
	sub.f64 	%fd61, %fd60, %fd3;
	mul.f64 	%fd62, %fd59, %fd59;
	fma.rn.f64 	%fd63, %fd57, %fd57, %fd62;
	fma.rn.f64 	%fd64, %fd61, %fd61, %fd63;
	add.f64 	%fd65, %fd64, 0d3F847AE147AE147B;
	rsqrt.approx.f64 	%fd66, %fd65;
	add.f64 	%fd67, %fd55, %fd66;
	ld.global.f64 	%fd68, [%rd20];
	sub.f64 	%fd69, %fd68, %fd1;
	ld.global.f64 	%fd70, [%rd20+8];
	sub.f64 	%fd71, %fd70, %fd2;
	ld.global.f64 	%fd72, [%rd20+16];
	sub.f64 	%fd73, %fd72, %fd3;
	mul.f64 	%fd74, %fd71, %fd71;
	fma.rn.f64 	%fd75, %fd69, %fd69, %fd74;
	fma.rn.f64 	%fd76, %fd73, %fd73, %fd75;
	add.f64 	%fd77, %fd76, 0d3F847AE147AE147B;
	rsqrt.approx.f64 	%fd78, %fd77;
	add.f64 	%fd79, %fd67, %fd78;
	ld.global.f64 	%fd80, [%rd20+48];
	sub.f64 	%fd81, %fd80, %fd1;
	ld.global.f64 	%fd82, [%rd20+56];
	sub.f64 	%fd83, %fd82, %fd2;
	ld.global.f64 	%fd84, [%rd20+64];
	sub.f64 	%fd85, %fd84, %fd3;
	mul.f64 	%fd86, %fd83, %fd83;
	fma.rn.f64 	%fd87, %fd81, %fd81, %fd86;
	fma.rn.f64 	%fd88, %fd85, %fd85, %fd87;
	add.f64 	%fd89, %fd88, 0d3F847AE147AE147B;
	rsqrt.approx.f64 	%fd90, %fd89;
	add.f64 	%fd91, %fd79, %fd90;
	ld.global.f64 	%fd92, [%rd20+96];
	sub.f64 	%fd93, %fd92, %fd1;
	ld.global.f64 	%fd94, [%rd20+104];
	sub.f64 	%fd95, %fd94, %fd2;
	ld.global.f64 	%fd96, [%rd20+112];
	sub.f64 	%fd97, %fd96, %fd3;
	mul.f64 	%fd98, %fd95, %fd95;
	fma.rn.f64 	%fd99, %fd93, %fd93, %fd98;
	fma.rn.f64 	%fd100, %fd97, %fd97, %fd99;
	add.f64 	%fd101, %fd100, 0d3F847AE147AE147B;
	rsqrt.approx.f64 	%fd102, %fd101;
	add.f64 	%fd103, %fd91, %fd102;
	ld.global.f64 	%fd104, [%rd20+144];
	sub.f64 	%fd105, %fd104, %fd1;
	ld.global.f64 	%fd106, [%rd20+152];
	sub.f64 	%fd107, %fd106, %fd2;
	ld.global.f64 	%fd108, [%rd20+160];
	sub.f64 	%fd109, %fd108, %fd3;
	mul.f64 	%fd110, %fd107, %fd107;
	fma.rn.f64 	%fd111, %fd105, %fd105, %fd110;
	fma.rn.f64 	%fd112, %fd109, %fd109, %fd111;
	add.f64 	%fd113, %fd112, 0d3F847AE147AE147B;
	rsqrt.approx.f64 	%fd114, %fd113;
	add.f64 	%fd205, %fd103, %fd114;
	add.s32 	%r29, %r29, 8;
	add.s32 	%r28, %r28, 8;
	add.s64 	%rd20, %rd20, 384;
	setp.ne.s32 	%p4, %r28, 0;
	@%p4 bra 	$L__BB1_4;
	add.s32 	%r31, %r29, 1;
$L__BB1_6:
	setp.eq.s32 	%p5, %r6, 0;
	@%p5 bra 	$L__BB1_14;
	and.b32  	%r14, %r5, 3;
	setp.lt.u32 	%p6, %r6, 4;
	@%p6 bra 	$L__BB1_9;
	mul.wide.u32 	%rd11, %r31, 48;
	add.s64 	%rd12, %rd1, %rd11;
	ld.global.f64 	%fd116, [%rd12];
	sub.f64 	%fd117, %fd116, %fd1;
	ld.global.f64 	%fd118, [%rd12+8];
	sub.f64 	%fd119, %fd118, %fd2;
	ld.global.f64 	%fd120, [%rd12+16];
	sub.f64 	%fd121, %fd120, %fd3;
	mul.f64 	%fd122, %fd119, %fd119;
	fma.rn.f64 	%fd123, %fd117, %fd117, %fd122;
	fma.rn.f64 	%fd124, %fd121, %fd121, %fd123;
	add.f64 	%fd125, %fd124, 0d3F847AE147AE147B;
	rsqrt.approx.f64 	%fd126, %fd125;
	add.f64 	%fd127, %fd205, %fd126;
	ld.global.f64 	%fd128, [%rd12+48];
	sub.f64 	%fd129, %fd128, %fd1;
	ld.global.f64 	%fd130, [%rd12+56];
	sub.f64 	%fd131, %fd130, %fd2;
	ld.global.f64 	%fd132, [%rd12+64];
	sub.f64 	%fd133, %fd132, %fd3;
	mul.f64 	%fd134, %fd131, %fd131;
	fma.rn.f64 	%fd135, %fd129, %fd129, %fd134;
	fma.rn.f64 	%fd136, %fd133, %fd133, %fd135;
	add.f64 	%fd137, %fd136, 0d3F847AE147AE147B;
	rsqrt.approx.f64 	%fd138, %fd137;
	add.f64 	%fd139, %fd127, %fd138;
	ld.global.f64 	%fd140, [%rd12+96];
	sub.f64 	%fd141, %fd140, %fd1;
	ld.global.f64 	%fd142, [%rd12+104];
	sub.f64 	%fd143, %fd142, %fd2;
	ld.global.f64 	%fd144, [%rd12+112];
	sub.f64 	%fd145, %fd144, %fd3;
	mul.f64 	%fd146, %fd143, %fd143;
	fma.rn.f64 	%fd147, %fd141, %fd141, %fd146;
	fma.rn.f64 	%fd148, %fd145, %fd145, %fd147;
	add.f64 	%fd149, %fd148, 0d3F847AE147AE147B;
	rsqrt.approx.f64 	%fd150, %fd149;
	add.f64 	%fd151, %fd139, %fd150;
	ld.global.f64 	%fd152, [%rd12+144];
	sub.f64 	%fd153, %fd152, %fd1;
	ld.global.f64 	%fd154, [%rd12+152];
	sub.f64 	%fd155, %fd154, %fd2;
	ld.global.f64 	%fd156, [%rd12+160];
	sub.f64 	%fd157, %fd156, %fd3;
	mul.f64 	%fd158, %fd155, %fd155;
	fma.rn.f64 	%fd159, %fd153, %fd153, %fd158;
	fma.rn.f64 	%fd160, %fd157, %fd157, %fd159;
	add.f64 	%fd161, %fd160, 0d3F847AE147AE147B;
	rsqrt.approx.f64 	%fd162, %fd161;
	add.f64 	%fd205, %fd151, %fd162;
	add.s32 	%r31, %r31, 4;
$L__BB1_9:
	setp.eq.s32 	%p7, %r14, 0;
	@%p7 bra 	$L__BB1_14;
	setp.eq.s32 	%p8, %r14, 1;
	@%p8 bra 	$L__BB1_12;
	mul.wide.u32 	%rd13, %r31, 48;
	add.s64 	%rd14, %rd1, %rd13;
	ld.global.f64 	%fd164, [%rd14];
	sub.f64 	%fd165, %fd164, %fd1;
	ld.global.f64 	%fd166, [%rd14+8];
	sub.f64 	%fd167, %fd166, %fd2;
	ld.global.f64 	%fd168, [%rd14+16];
	sub.f64 	%fd169, %fd168, %fd3;
	mul.f64 	%fd170, %fd167, %fd167;
	fma.rn.f64 	%fd171, %fd165, %fd165, %fd170;
	fma.rn.f64 	%fd172, %fd169, %fd169, %fd171;
	add.f64 	%fd173, %fd172, 0d3F847AE147AE147B;
	rsqrt.approx.f64 	%fd174, %fd173;
	add.f64 	%fd175, %fd205, %fd174;
	ld.global.f64 	%fd176, [%rd14+48];
	sub.f64 	%fd177, %fd176, %fd1;
	ld.global.f64 	%fd178, [%rd14+56];
	sub.f64 	%fd179, %fd178, %fd2;
	ld.global.f64 	%fd180, [%rd14+64];
	sub.f64 	%fd181, %fd180, %fd3;
	mul.f64 	%fd182, %fd179, %fd179;
	fma.rn.f64 	%fd183, %fd177, %fd177, %fd182;
	fma.rn.f64 	%fd184, %fd181, %fd181, %fd183;
	add.f64 	%fd185, %fd184, 0d3F847AE147AE147B;
	rsqrt.approx.f64 	%fd186, %fd185;
	add.f64 	%fd205, %fd175, %fd186;
	add.s32 	%r31, %r31, 2;
$L__BB1_12:
	and.b32  	%r27, %r5, 1;
	setp.eq.b32 	%p9, %r27, 1;
	not.pred 	%p10, %p9;
	@%p10 bra 	$L__BB1_14;
	mul.wide.u32 	%rd15, %r31, 48;
	add.s64 	%rd16, %rd1, %rd15;
	ld.global.f64 	%fd187, [%rd16];
	sub.f64 	%fd188, %fd187, %fd1;
	ld.global.f64 	%fd189, [%rd16+8];
	sub.f64 	%fd190, %fd189, %fd2;
	ld.global.f64 	%fd191, [%rd16+16];
	sub.f64 	%fd192, %fd191, %fd3;
	mul.f64 	%fd193, %fd190, %fd190;
	fma.rn.f64 	%fd194, %fd188, %fd188, %fd193;
	fma.rn.f64 	%fd195, %fd192, %fd192, %fd194;
	add.f64 	%fd196, %fd195, 0d3F847AE147AE147B;
	rsqrt.approx.f64 	%fd197, %fd196;
	add.f64 	%fd205, %fd205, %fd197;
$L__BB1_14:
	cvta.to.global.u64 	%rd17, %rd5;
	mul.wide.u32 	%rd18, %r3, 8;
	add.s64 	%rd19, %rd17, %rd18;
	st.global.f64 	[%rd19], %fd205;
$L__BB1_15:
	ret;

}


// ===== COMPILED SASS (sm_100) =====

	.target	sm_100

	.elftype	@"ET_EXEC"


//--------------------- .note.nv.tkinfo           --------------------------
	.section	.note.nv.tkinfo,"",@"SHT_NOTE"
	.sectionflags	@"SHF_NOTE_NV_TKINFO"
	.tkinfo
        /*0018*/ 	.word	0x00000002
        /*0030*/ 	.string	""
        /*0030*/ 	.string	"ptxas"
        /*0030*/ 	.string	"Cuda compilation tools, release 13.0, V13.0.88"
        /*0030*/ 	.string	"Build cuda_13.0.r13.0/compiler.36424714_0"
        /*0030*/ 	.string	"-arch sm_100 -m 64 "



//--------------------- .note.nv.cuinfo           --------------------------
	.section	.note.nv.cuinfo,"",@"SHT_NOTE"
	.sectionflags	@"SHF_NOTE_NV_CUINFO"
        /*0018*/ 	.short	0x0002
        /*001a*/ 	.short	0x0064
        /*001c*/ 	.short	0x0082
	.zero		2


//--------------------- .nv.info                  --------------------------
	.section	.nv.info,"",@"SHT_CUDA_INFO"
	.align	4


	//----- nvinfo : EIATTR_REGCOUNT
	.align		4
        /*0000*/ 	.byte	0x04, 0x2f
        /*0002*/ 	.short	(.L_2 - .L_1)
	.align		4
.L_1:
        /*0004*/ 	.word	index@(_Z10calcForcesP8Particledj)
        /*0008*/ 	.word	0x00000028


	//----- nvinfo : EIATTR_FRAME_SIZE
	.align		4
.L_2:
        /*000c*/ 	.byte	0x04, 0x11
        /*000e*/ 	.short	(.L_4 - .L_3)
	.align		4
.L_3:
        /*0010*/ 	.word	index@($__internal_1_$__cuda_sm20_drsqrt_f64_slowpath_v2)
        /*0014*/ 	.word	0x00000000


	//----- nvinfo : EIATTR_FRAME_SIZE
	.align		4
.L_4:
        /*0018*/ 	.byte	0x04, 0x11
        /*001a*/ 	.short	(.L_6 - .L_5)
	.align		4
.L_5:
        /*001c*/ 	.word	index@(_Z10calcForcesP8Particledj)
        /*0020*/ 	.word	0x00000000


	//----- nvinfo : EIATTR_REGCOUNT
	.align		4
.L_6:
        /*0024*/ 	.byte	0x04, 0x2f
        /*0026*/ 	.short	(.L_8 - .L_7)
	.align		4
.L_7:
        /*0028*/ 	.word	index@(_Z13calcPotentialP8ParticlePdj)
        /*002c*/ 	.word	0x0000001c


	//----- nvinfo : EIATTR_FRAME_SIZE
	.align		4
.L_8:
        /*0030*/ 	.byte	0x04, 0x11
        /*0032*/ 	.short	(.L_10 - .L_9)
	.align		4
.L_9:
        /*0034*/ 	.word	index@($__internal_0_$__cuda_sm20_drsqrt_f64_slowpath_v2)
        /*0038*/ 	.word	0x00000000


	//----- nvinfo : EIATTR_FRAME_SIZE
	.align		4
.L_10:
        /*003c*/ 	.byte	0x04, 0x11
        /*003e*/ 	.short	(.L_12 - .L_11)
	.align		4
.L_11:
        /*0040*/ 	.word	index@(_Z13calcPotentialP8ParticlePdj)
        /*0044*/ 	.word	0x00000000


	//----- nvinfo : EIATTR_MIN_STACK_SIZE
	.align		4
.L_12:
        /*0048*/ 	.byte	0x04, 0x12
        /*004a*/ 	.short	(.L_14 - .L_13)
	.align		4
.L_13:
        /*004c*/ 	.word	index@(_Z13calcPotentialP8ParticlePdj)
        /*0050*/ 	.word	0x00000000


	//----- nvinfo : EIATTR_MIN_STACK_SIZE
	.align		4
.L_14:
        /*0054*/ 	.byte	0x04, 0x12
        /*0056*/ 	.short	(.L_16 - .L_15)
	.align		4
.L_15:
        /*0058*/ 	.word	index@(_Z10calcForcesP8Particledj)
        /*005c*/ 	.word	0x00000000
.L_16:


//--------------------- .nv.compat                --------------------------
	.section	.nv.compat,"",@"SHT_CUDA_COMPAT_INFO"
	.align	4
        /*0000*/ 	.byte	0x02, 0x09, 0x00, 0x00, 0x02, 0x02, 0x01, 0x00, 0x02, 0x05, 0x05, 0x00, 0x03, 0x07, 0x01, 0x01
        /*0010*/ 	.byte	0x02, 0x03, 0x00, 0x00, 0x02, 0x06, 0x01, 0x00, 0x04, 0x0b, 0x08, 0x00, 0x01, 0x00, 0x00, 0x00
        /*0020*/ 	.byte	0x00, 0x00, 0x00, 0x00


//--------------------- .nv.info._Z13calcPotentialP8ParticlePdj --------------------------
	.section	.nv.info._Z13calcPotentialP8ParticlePdj,"",@"SHT_CUDA_INFO"
	.sectionflags	@""
	.align	4


	//----- nvinfo : EIATTR_CUDA_API_VERSION
	.align		4
        /*0000*/ 	.byte	0x04, 0x37
        /*0002*/ 	.short	(.L_18 - .L_17)
.L_17:
        /*0004*/ 	.word	0x00000082


	//----- nvinfo : EIATTR_KPARAM_INFO
	.align		4
.L_18:
        /*0008*/ 	.byte	0x04, 0x17
        /*000a*/ 	.short	(.L_20 - .L_19)
.L_19:
        /*000c*/ 	.word	0x00000000
        /*0010*/ 	.short	0x0002
        /*0012*/ 	.short	0x0010
        /*0014*/ 	.byte	0x00, 0xf0, 0x11, 0x00


	//----- nvinfo : EIATTR_KPARAM_INFO
	.align		4
.L_20:
        /*0018*/ 	.byte	0x04, 0x17
        /*001a*/ 	.short	(.L_22 - .L_21)
.L_21:
        /*001c*/ 	.word	0x00000000
        /*0020*/ 	.short	0x0001
        /*0022*/ 	.short	0x0008
        /*0024*/ 	.byte	0x00, 0xf5, 0x21, 0x00


	//----- nvinfo : EIATTR_KPARAM_INFO
	.align		4
.L_22:
        /*0028*/ 	.byte	0x04, 0x17
        /*002a*/ 	.short	(.L_24 - .L_23)
.L_23:
        /*002c*/ 	.word	0x00000000
        /*0030*/ 	.short	0x0000
        /*0032*/ 	.short	0x0000
        /*0034*/ 	.byte	0x00, 0xf5, 0x21, 0x00


	//----- nvinfo : EIATTR_SPARSE_MMA_MASK
	.align		4
.L_24:
        /*0038*/ 	.byte	0x03, 0x50
        /*003a*/ 	.short	0x0000


	//----- nvinfo : EIATTR_MAXREG_COUNT
	.align		4
        /*003c*/ 	.byte	0x03, 0x1b
        /*003e*/ 	.short	0x00ff


	//----- nvinfo : EIATTR_MERCURY_ISA_VERSION
	.align		4
        /*0040*/ 	.byte	0x03, 0x5f
        /*0042*/ 	.short	0x0101


	//----- nvinfo : EIATTR_VRC_CTA_INIT_COUNT
	.align		4
        /*0044*/ 	.byte	0x02, 0x4a
	.zero		1
	.zero		1


	//----- nvinfo : EIATTR_EXIT_INSTR_OFFSETS
	.align		4
        /*0048*/ 	.byte	0x04, 0x1c
        /*004a*/ 	.short	(.L_26 - .L_25)


	//   ....[0]....
.L_25:
        /*004c*/ 	.word	0x00000080


	//   ....[1]....
        /*0050*/ 	.word	0x000021a0


	//----- nvinfo : EIATTR_CRS_STACK_SIZE
	.align		4
.L_26:
        /*0054*/ 	.byte	0x04, 0x1e
        /*0056*/ 	.short	(.L_28 - .L_27)
.L_27:
        /*0058*/ 	.word	0x00000000


	//----- nvinfo : EIATTR_CBANK_PARAM_SIZE
	.align		4
.L_28:
        /*005c*/ 	.byte	0x03, 0x19
        /*005e*/ 	.short	0x0014


	//----- nvinfo : EIATTR_PARAM_CBANK
	.align		4
        /*0060*/ 	.byte	0x04, 0x0a
        /*0062*/ 	.short	(.L_30 - .L_29)
	.align		4
.L_29:
        /*0064*/ 	.word	index@(.nv.constant0._Z13calcPotentialP8ParticlePdj)
        /*0068*/ 	.short	0x0380
        /*006a*/ 	.short	0x0014


	//----- nvinfo : EIATTR_SW_WAR
	.align		4
.L_30:
        /*006c*/ 	.byte	0x04, 0x36
        /*006e*/ 	.short	(.L_32 - .L_31)
.L_31:
        /*0070*/ 	.word	0x00000008
.L_32:


//--------------------- .nv.info._Z10calcForcesP8Particledj --------------------------
	.section	.nv.info._Z10calcForcesP8Particledj,"",@"SHT_CUDA_INFO"
	.sectionflags	@""
	.align	4


	//----- nvinfo : EIATTR_CUDA_API_VERSION
	.align		4
        /*0000*/ 	.byte	0x04, 0x37
        /*0002*/ 	.short	(.L_34 - .L_33)
.L_33:
        /*0004*/ 	.word	0x00000082


	//----- nvinfo : EIATTR_KPARAM_INFO
	.align		4
.L_34:
        /*0008*/ 	.byte	0x04, 0x17
        /*000a*/ 	.short	(.L_36 - .L_35)
.L_35:
        /*000c*/ 	.word	0x00000000
        /*0010*/ 	.short	0x0002
        /*0012*/ 	.short	0x0010
        /*0014*/ 	.byte	0x00, 0xf0, 0x11, 0x00


	//----- nvinfo : EIATTR_KPARAM_INFO
	.align		4
.L_36:
        /*0018*/ 	.byte	0x04, 0x17
        /*001a*/ 	.short	(.L_38 - .L_37)
.L_37:
        /*001c*/ 	.word	0x00000000
        /*0020*/ 	.short	0x0001
        /*0022*/ 	.short	0x0008
        /*0024*/ 	.byte	0x00, 0xf0, 0x21, 0x00


	//----- nvinfo : EIATTR_KPARAM_INFO
	.align		4
.L_38:
        /*0028*/ 	.byte	0x04, 0x17
        /*002a*/ 	.short	(.L_40 - .L_39)
.L_39:
        /*002c*/ 	.word	0x00000000
        /*0030*/ 	.short	0x0000
        /*0032*/ 	.short	0x0000
        /*0034*/ 	.byte	0x00, 0xf5, 0x21, 0x00


	//----- nvinfo : EIATTR_SPARSE_MMA_MASK
	.align		4
.L_40:
        /*0038*/ 	.byte	0x03, 0x50
        /*003a*/ 	.short	0x0000


	//----- nvinfo : EIATTR_MAXREG_COUNT
	.align		4
        /*003c*/ 	.byte	0x03, 0x1b
        /*003e*/ 	.short	0x00ff


	//----- nvinfo : EIATTR_MERCURY_ISA_VERSION
	.align		4
        /*0040*/ 	.byte	0x03, 0x5f
        /*0042*/ 	.short	0x0101


	//----- nvinfo : EIATTR_VRC_CTA_INIT_COUNT
	.align		4
        /*0044*/ 	.byte	0x02, 0x4a
	.zero		1
	.zero		1


	//----- nvinfo : EIATTR_EXIT_INSTR_OFFSETS
	.align		4
        /*0048*/ 	.byte	0x04, 0x1c
        /*004a*/ 	.short	(.L_42 - .L_41)


	//   ....[0]....
.L_41:
        /*004c*/ 	.word	0x00000070


	//   ....[1]....
        /*0050*/ 	.word	0x00001310


	//----- nvinfo : EIATTR_CRS_STACK_SIZE
	.align		4
.L_42:
        /*0054*/ 	.byte	0x04, 0x1e
        /*0056*/ 	.short	(.L_44 - .L_43)
.L_43:
        /*0058*/ 	.word	0x00000000


	//----- nvinfo : EIATTR_CBANK_PARAM_SIZE
	.align		4
.L_44:
        /*005c*/ 	.byte	0x03, 0x19
        /*005e*/ 	.short	0x0014


	//----- nvinfo : EIATTR_PARAM_CBANK
	.align		4
        /*0060*/ 	.byte	0x04, 0x0a
        /*0062*/ 	.short	(.L_46 - .L_45)
	.align		4
.L_45:
        /*0064*/ 	.word	index@(.nv.constant0._Z10calcForcesP8Particledj)
        /*0068*/ 	.short	0x0380
        /*006a*/ 	.short	0x0014


	//----- nvinfo : EIATTR_SW_WAR
	.align		4
.L_46:
        /*006c*/ 	.byte	0x04, 0x36
        /*006e*/ 	.short	(.L_48 - .L_47)
.L_47:
        /*0070*/ 	.word	0x00000008
.L_48:


//--------------------- .nv.callgraph             --------------------------
	.section	.nv.callgraph,"",@"SHT_CUDA_CALLGRAPH"
	.align	4
	.sectionentsize	8
	.align		4
        /*0000*/ 	.word	0x00000000
	.align		4
        /*0004*/ 	.word	0xffffffff
	.align		4
        /*0008*/ 	.word	0x00000000
	.align		4
        /*000c*/ 	.word	0xfffffffe
	.align		4
        /*0010*/ 	.word	0x00000000
	.align		4
        /*0014*/ 	.word	0xfffffffd
	.align		4
        /*0018*/ 	.word	0x00000000
	.align		4
        /*001c*/ 	.word	0xfffffffc


//--------------------- .nv.constant4             --------------------------
	.section	.nv.constant4,"a",@progbits
	.align	8
	.align		8
.nv.constant4:
        /*0000*/ 	.dword	d_potential


//--------------------- .text._Z13calcPotentialP8ParticlePdj --------------------------
	.section	.text._Z13calcPotentialP8ParticlePdj,"ax",@progbits
	.align	128
        .global         _Z13calcPotentialP8ParticlePdj
        .type           _Z13calcPotentialP8ParticlePdj,@function
        .size           _Z13calcPotentialP8ParticlePdj,(.L_x_68 - _Z13calcPotentialP8ParticlePdj)
        .other          _Z13calcPotentialP8ParticlePdj,@"STO_CUDA_ENTRY STV_DEFAULT"
_Z13calcPotentialP8ParticlePdj:
.text._Z13calcPotentialP8ParticlePdj:
[----:B------:R-:W-:Y:S01]  /*0000*/  LDC R1, c[0x0][0x37c] ;  /* 0x0000df00ff017b82 */ /* 0x000fe20000000800 */
[----:B------:R-:W0:Y:S07]  /*0010*/  S2R R4, SR_TID.X ;  /* 0x0000000000047919 */ /* 0x000e2e0000002100 */
[----:B------:R-:W1:Y:S01]  /*0020*/  S2UR UR5, SR_CTAID.X ;  /* 0x00000000000579c3 */ /* 0x000e620000002500 */
[----:B------:R-:W1:Y:S07]  /*0030*/  LDCU UR4, c[0x0][0x360] ;  /* 0x00006c00ff0477ac */ /* 0x000e6e0008000800 */
[----:B------:R-:W2:Y:S01]  /*0040*/  LDC R3, c[0x0][0x390] ;  /* 0x0000e400ff037b82 */ /* 0x000ea20000000800 */
[----:B-1----:R-:W-:-:S06]  /*0050*/  UIMAD UR4, UR4, UR5, URZ ;  /* 0x00000005040472a4 */ /* 0x002fcc000f8e02ff */
[----:B0-----:R-:W-:-:S05]  /*0060*/  VIADD R5, R4, UR4 ;  /* 0x0000000404057c36 */ /* 0x001fca0008000000 */
[----:B--2---:R-:W-:-:S13]  /*0070*/  ISETP.GE.U32.AND P0, PT, R5, R3, PT ;  /* 0x000000030500720c */ /* 0x004fda0003f06070 */
[----:B------:R-:W-:Y:S05]  /*0080*/  @P0 EXIT ;  /* 0x000000000000094d */ /* 0x000fea0003800000 */
[----:B------:R-:W-:Y:S01]  /*0090*/  VIADD R0, R5, 0x1 ;  /* 0x0000000105007836 */ /* 0x000fe20000000000 */
[----:B------:R-:W0:Y:S01]  /*00a0*/  LDCU.64 UR6, c[0x0][0x358] ;  /* 0x00006b00ff0677ac */ /* 0x000e220008000a00 */
[----:B------:R-:W-:Y:S01]  /*00b0*/  BSSY.RECONVERGENT B0, `(.L_x_0) ;  /* 0x000020b000007945 */ /* 0x000fe20003800200 */
[----:B------:R-:W-:Y:S02]  /*00c0*/  CS2R R22, SRZ ;  /* 0x0000000000167805 */ /* 0x000fe4000001ff00 */
[----:B------:R-:W-:-:S13]  /*00d0*/  ISETP.GE.U32.AND P0, PT, R0, R3, PT ;  /* 0x000000030000720c */ /* 0x000fda0003f06070 */
[----:B------:R-:W-:Y:S05]  /*00e0*/  @P0 BRA `(.L_x_1) ;  /* 0x00000020001c0947 */ /* 0x000fea0003800000 */
[----:B------:R-:W1:Y:S02]  /*00f0*/  LDC.64 R8, c[0x0][0x380] ;  /* 0x0000e000ff087b82 */ /* 0x000e640000000a00 */
[----:B-1----:R-:W-:-:S05]  /*0100*/  IMAD.WIDE.U32 R6, R5, 0x30, R8 ;  /* 0x0000003005067825 */ /* 0x002fca00078e0008 */
[----:B0-----:R0:W5:Y:S04]  /*0110*/  LDG.E.64 R14, desc[UR6][R6.64] ;  /* 0x00000006060e7981 */ /* 0x001168000c1e1b00 */
[----:B------:R0:W5:Y:S04]  /*0120*/  LDG.E.64 R12, desc[UR6][R6.64+0x8] ;  /* 0x00000806060c7981 */ /* 0x000168000c1e1b00 */
[----:B------:R0:W5:Y:S01]  /*0130*/  LDG.E.64 R10, desc[UR6][R6.64+0x10] ;  /* 0x00001006060a7981 */ /* 0x000162000c1e1b00 */
[----:B------:R-:W-:Y:S01]  /*0140*/  IADD3 R2, PT, PT, -R5, -0x2, R3 ;  /* 0xfffffffe05027810 */ /* 0x000fe20007ffe103 */
[----:B------:R-:W-:Y:S01]  /*0150*/  ULOP3.LUT UR5, URZ, UR4, URZ, 0x33, !UPT ;  /* 0x00000004ff057292 */ /* 0x000fe2000f8e33ff */
[----:B------:R-:W-:Y:S01]  /*0160*/  BSSY.RECONVERGENT B2, `(.L_x_2) ;  /* 0x000010e000027945 */ /* 0x000fe20003800200 */
[----:B------:R-:W-:-:S02]  /*0170*/  CS2R R22, SRZ ;  /* 0x0000000000167805 */ /* 0x000fc4000001ff00 */
[----:B------:R-:W-:Y:S02]  /*0180*/  ISETP.GE.U32.AND P0, PT, R2, 0x7, PT ;  /* 0x000000070200780c */ /* 0x000fe40003f06070 */
[----:B------:R-:W-:-:S04]  /*0190*/  IADD3 R4, PT, PT, -R4, UR5, R3 ;  /* 0x0000000504047c10 */ /* 0x000fc8000fffe103 */
[----:B------:R-:W-:-:S07]  /*01a0*/  LOP3.LUT R3, R4, 0x7, RZ, 0xc0, !PT ;  /* 0x0000000704037812 */ /* 0x000fce00078ec0ff */
[----:B0-----:R-:W-:Y:S05]  /*01b0*/  @!P0 BRA `(.L_x_3) ;  /* 0x0000001000208947 */ /* 0x001fea0003800000 */
[----:B------:R-:W-:Y:S01]  /*01c0*/  IMAD.WIDE.U32 R6, R0, 0x30, R8 ;  /* 0x0000003000067825 */ /* 0x000fe200078e0008 */
[----:B------:R-:W-:Y:S01]  /*01d0*/  LOP3.LUT R0, R4, 0xfffffff8, RZ, 0xc0, !PT ;  /* 0xfffffff804007812 */ /* 0x000fe200078ec0ff */
[----:B------:R-:W-:Y:S01]  /*01e0*/  BSSY.RECONVERGENT B3, `(.L_x_4) ;  /* 0x0000104000037945 */ /* 0x000fe20003800200 */
[----:B------:R-:W-:Y:S01]  /*01f0*/  CS2R R22, SRZ ;  /* 0x0000000000167805 */ /* 0x000fe2000001ff00 */
[----:B------:R-:W-:Y:S01]  /*0200*/  IMAD.MOV.U32 R2, RZ, RZ, R5 ;  /* 0x000000ffff027224 */ /* 0x000fe200078e0005 */
[----:B------:R-:W-:Y:S01]  /*0210*/  IADD3 R8, P0, PT, R6, 0xc0, RZ ;  /* 0x000000c006087810 */ /* 0x000fe20007f1e0ff */
[----:B------:R-:W-:-:S03]  /*0220*/  IMAD.MOV R0, RZ, RZ, -R0 ;  /* 0x000000ffff007224 */ /* 0x000fc600078e0a00 */
[----:B------:R-:W-:-:S09]  /*0230*/  IADD3.X R9, PT, PT, RZ, R7, RZ, P0, !PT ;  /* 0x00000007ff097210 */ /* 0x000fd200007fe4ff */
.L_x_21:
[----:B------:R-:W2:Y:S04]  /*0240*/  LDG.E.64 R18, desc[UR6][R8.64+-0xb8] ;  /* 0xffff480608127981 */ /* 0x000ea8000c1e1b00 */
[----:B------:R-:W3:Y:S04]  /*0250*/  LDG.E.64 R16, desc[UR6][R8.64+-0xc0] ;  /* 0xffff400608107981 */ /* 0x000ee8000c1e1b00 */
[----:B------:R-:W4:Y:S01]  /*0260*/  LDG.E.64 R6, desc[UR6][R8.64+-0xb0] ;  /* 0xffff500608067981 */ /* 0x000f22000c1e1b00 */
[----:B------:R-:W-:Y:S01]  /*0270*/  UMOV UR8, 0x47ae147b ;  /* 0x47ae147b00087882 */ /* 0x000fe20000000000 */
[----:B------:R-:W-:Y:S01]  /*0280*/  UMOV UR9, 0x3f847ae1 ;  /* 0x3f847ae100097882 */ /* 0x000fe20000000000 */
[----:B------:R-:W-:Y:S01]  /*0290*/  IMAD.MOV.U32 R24, RZ, RZ, 0x0 ;  /* 0x00000000ff187424 */ /* 0x000fe200078e00ff */
[----:B------:R-:W-:Y:S01]  /*02a0*/  MOV R25, 0x3fd80000 ;  /* 0x3fd8000000197802 */ /* 0x000fe20000000f00 */
[----:B------:R-:W-:Y:S01]  /*02b0*/  VIADD R0, R0, 0x8 ;  /* 0x0000000800007836 */ /* 0x000fe20000000000 */
[----:B------:R-:W-:Y:S04]  /*02c0*/  BSSY.RECONVERGENT B4, `(.L_x_5) ;  /* 0x0000017000047945 */ /* 0x000fe80003800200 */
[----:B------:R-:W-:Y:S01]  /*02d0*/  ISETP.NE.AND P0, PT, R0, RZ, PT ;  /* 0x000000ff0000720c */ /* 0x000fe20003f05270 */
[----:B--2--5:R-:W-:-:S02]  /*02e0*/  DADD R18, -R12, R18 ;  /* 0x000000000c127229 */ /* 0x024fc40000000112 */
[----:B---3--:R-:W-:-:S06]  /*02f0*/  DADD R16, -R14, R16 ;  /* 0x000000000e107229 */ /* 0x008fcc0000000110 */
[----:B------:R-:W-:Y:S02]  /*0300*/  DMUL R18, R18, R18 ;  /* 0x0000001212127228 */ /* 0x000fe40000000000 */
[----:B----4-:R-:W-:-:S06]  /*0310*/  DADD R6, -R10, R6 ;  /* 0x000000000a067229 */ /* 0x010fcc0000000106 */
[----:B------:R-:W-:-:S08]  /*0320*/  DFMA R18, R16, R16, R18 ;  /* 0x000000101012722b */ /* 0x000fd00000000012 */
[----:B------:R-:W-:Y:S01]  /*0330*/  DFMA R16, R6, R6, R18 ;  /* 0x000000060610722b */ /* 0x000fe20000000012 */
[----:B------:R-:W-:-:S07]  /*0340*/  IMAD.MOV.U32 R6, RZ, RZ, RZ ;  /* 0x000000ffff067224 */ /* 0x000fce00078e00ff */
[----:B------:R-:W-:-:S06]  /*0350*/  DADD R16, R16, UR8 ;  /* 0x0000000810107e29 */ /* 0x000fcc0008000000 */
[----:B------:R-:W0:Y:S04]  /*0360*/  MUFU.RSQ64H R7, R17 ;  /* 0x0000001100077308 */ /* 0x000e280000001c00 */
[----:B------:R-:W-:-:S05]  /*0370*/  VIADD R20, R17, 0xfff00000 ;  /* 0xfff0000011147836 */ /* 0x000fca0000000000 */
[----:B------:R-:W-:Y:S01]  /*0380*/  ISETP.GE.U32.AND P1, PT, R20, 0x7fe00000, PT ;  /* 0x7fe000001400780c */ /* 0x000fe20003f26070 */
[----:B0-----:R-:W-:-:S08]  /*0390*/  DMUL R18, R6, R6 ;  /* 0x0000000606127228 */ /* 0x001fd00000000000 */
[----:B------:R-:W-:-:S08]  /*03a0*/  DFMA R18, R16, -R18, 1 ;  /* 0x3ff000001012742b */ /* 0x000fd00000000812 */
[----:B------:R-:W-:Y:S02]  /*03b0*/  DFMA R24, R18, R24, 0.5 ;  /* 0x3fe000001218742b */ /* 0x000fe40000000018 */
[----:B------:R-:W-:-:S08]  /*03c0*/  DMUL R18, R6, R18 ;  /* 0x0000001206127228 */ /* 0x000fd00000000000 */
[----:B------:R-:W-:Y:S01]  /*03d0*/  DFMA R24, R24, R18, R6 ;  /* 0x000000121818722b */ /* 0x000fe20000000006 */
[----:B------:R-:W-:Y:S10]  /*03e0*/  @!P1 BRA `(.L_x_6) ;  /* 0x0000000000109947 */ /* 0x000ff40003800000 */
[----:B------:R-:W-:-:S07]  /*03f0*/  MOV R6, 0x410 ;  /* 0x0000041000067802 */ /* 0x000fce0000000f00 */
[----:B------:R-:W-:Y:S05]  /*0400*/  CALL.REL.NOINC `($__internal_0_$__cuda_sm20_drsqrt_f64_slowpath_v2) ;  /* 0x0000001c00687944 */ /* 0x000fea0003c00000 */
[----:B------:R-:W-:Y:S01]  /*0410*/  IMAD.MOV.U32 R24, RZ, RZ, R16 ;  /* 0x000000ffff187224 */ /* 0x000fe200078e0010 */
[----:B------:R-:W-:-:S07]  /*0420*/  MOV R25, R17 ;  /* 0x0000001100197202 */ /* 0x000fce0000000f00 */
.L_x_6:
[----:B------:R-:W-:Y:S05]  /*0430*/  BSYNC.RECONVERGENT B4 ;  /* 0x0000000000047941 */ /* 0x000fea0003800200 */
.L_x_5:
[----:B------:R-:W2:Y:S04]  /*0440*/  LDG.E.64 R18, desc[UR6][R8.64+-0x88] ;  /* 0xffff780608127981 */ /* 0x000ea8000c1e1b00 */
[----:B------:R-:W3:Y:S04]  /*0450*/  LDG.E.64 R6, desc[UR6][R8.64+-0x90] ;  /* 0xffff700608067981 */ /* 0x000ee8000c1e1b00 */
[----:B------:R-:W4:Y:S01]  /*0460*/  LDG.E.64 R16, desc[UR6][R8.64+-0x80] ;  /* 0xffff800608107981 */ /* 0x000f22000c1e1b00 */
[----:B------:R-:W-:Y:S01]  /*0470*/  UMOV UR8, 0x47ae147b ;  /* 0x47ae147b00087882 */ /* 0x000fe20000000000 */
[----:B------:R-:W-:Y:S01]  /*0480*/  UMOV UR9, 0x3f847ae1 ;  /* 0x3f847ae100097882 */ /* 0x000fe20000000000 */
[----:B------:R-:W-:Y:S01]  /*0490*/  IMAD.MOV.U32 R20, RZ, RZ, RZ ;  /* 0x000000ffff147224 */ /* 0x000fe200078e00ff */
[----:B------:R-:W-:Y:S01]  /*04a0*/  DADD R22, R24, R22 ;  /* 0x0000000018167229 */ /* 0x000fe20000000016 */
[----:B------:R-:W-:Y:S01]  /*04b0*/  BSSY.RECONVERGENT B4, `(.L_x_7) ;  /* 0x0000017000047945 */ /* 0x000fe20003800200 */
[----:B--2---:R-:W-:-:S02]  /*04c0*/  DADD R18, -R12, R18 ;  /* 0x000000000c127229 */ /* 0x004fc40000000112 */
[----:B---3--:R-:W-:-:S06]  /*04d0*/  DADD R6, -R14, R6 ;  /* 0x000000000e067229 */ /* 0x008fcc0000000106 */
[----:B------:R-:W-:Y:S02]  /*04e0*/  DMUL R18, R18, R18 ;  /* 0x0000001212127228 */ /* 0x000fe40000000000 */
[----:B----4-:R-:W-:-:S06]  /*04f0*/  DADD R16, -R10, R16 ;  /* 0x000000000a107229 */ /* 0x010fcc0000000110 */
[----:B------:R-:W-:-:S08]  /*0500*/  DFMA R18, R6, R6, R18 ;  /* 0x000000060612722b */ /* 0x000fd00000000012 */
[----:B------:R-:W-:Y:S01]  /*0510*/  DFMA R16, R16, R16, R18 ;  /* 0x000000101010722b */ /* 0x000fe20000000012 */
[----:B------:R-:W-:Y:S02]  /*0520*/  IMAD.MOV.U32 R18, RZ, RZ, 0x0 ;  /* 0x00000000ff127424 */ /* 0x000fe400078e00ff */
[----:B------:R-:W-:-:S05]  /*0530*/  IMAD.MOV.U32 R19, RZ, RZ, 0x3fd80000 ;  /* 0x3fd80000ff137424 */ /* 0x000fca00078e00ff */
[----:B------:R-:W-:-:S06]  /*0540*/  DADD R16, R16, UR8 ;  /* 0x0000000810107e29 */ /* 0x000fcc0008000000 */
[----:B------:R-:W0:Y:S04]  /*0550*/  MUFU.RSQ64H R21, R17 ;  /* 0x0000001100157308 */ /* 0x000e280000001c00 */
[----:B------:R-:W-:-:S04]  /*0560*/  IADD3 R24, PT, PT, R17, -0x100000, RZ ;  /* 0xfff0000011187810 */ /* 0x000fc80007ffe0ff */
        /* <DEDUP_REMOVED lines=9> */
[----:B------:R-:W-:Y:S02]  /*0600*/  IMAD.MOV.U32 R20, RZ, RZ, R16 ;  /* 0x000000ffff147224 */ /* 0x000fe400078e0010 */
[----:B------:R-:W-:-:S07]  /*0610*/  IMAD.MOV.U32 R21, RZ, RZ, R17 ;  /* 0x000000ffff157224 */ /* 0x000fce00078e0011 */
.L_x_8:
[----:B------:R-:W-:Y:S05]  /*0620*/  BSYNC.RECONVERGENT B4 ;  /* 0x0000000000047941 */ /* 0x000fea0003800200 */
.L_x_7:
        /* <DEDUP_REMOVED lines=14> */
[----:B------:R-:W-:Y:S01]  /*0710*/  MOV R18, 0x0 ;  /* 0x0000000000127802 */ /* 0x000fe20000000f00 */
[----:B------:R-:W-:-:S06]  /*0720*/  IMAD.MOV.U32 R19, RZ, RZ, 0x3fd80000 ;  /* 0x3fd80000ff137424 */ /* 0x000fcc00078e00ff */
        /* <DEDUP_REMOVED lines=14> */
.L_x_10:
[----:B------:R-:W-:Y:S05]  /*0810*/  BSYNC.RECONVERGENT B4 ;  /* 0x0000000000047941 */ /* 0x000fea0003800200 */
.L_x_9:
        /* <DEDUP_REMOVED lines=30> */
.L_x_12:
[----:B------:R-:W-:Y:S05]  /*0a00*/  BSYNC.RECONVERGENT B4 ;  /* 0x0000000000047941 */ /* 0x000fea0003800200 */
.L_x_11:
        /* <DEDUP_REMOVED lines=30> */
.L_x_14:
[----:B------:R-:W-:Y:S05]  /*0bf0*/  BSYNC.RECONVERGENT B4 ;  /* 0x0000000000047941 */ /* 0x000fea0003800200 */
.L_x_13:
        /* <DEDUP_REMOVED lines=30> */
.L_x_16:
[----:B------:R-:W-:Y:S05]  /*0de0*/  BSYNC.RECONVERGENT B4 ;  /* 0x0000000000047941 */ /* 0x000fea0003800200 */
.L_x_15:
        /* <DEDUP_REMOVED lines=30> */
.L_x_18:
[----:B------:R-:W-:Y:S05]  /*0fd0*/  BSYNC.RECONVERGENT B4 ;  /* 0x0000000000047941 */ /* 0x000fea0003800200 */
.L_x_17:
        /* <DEDUP_REMOVED lines=30> */
.L_x_20:
[----:B------:R-:W-:Y:S05]  /*11c0*/  BSYNC.RECONVERGENT B4 ;  /* 0x0000000000047941 */ /* 0x000fea0003800200 */
.L_x_19:
[----:B------:R-:W-:Y:S01]  /*11d0*/  IADD3 R8, P1, PT, R8, 0x180, RZ ;  /* 0x0000018008087810 */ /* 0x000fe20007f3e0ff */
[----:B------:R-:W-:Y:S01]  /*11e0*/  DADD R22, R22, R6 ;  /* 0x0000000016167229 */ /* 0x000fe20000000006 */
[----:B------:R-:W-:-:S03]  /*11f0*/  IADD3 R2, PT, PT, R2, 0x8, RZ ;  /* 0x0000000802027810 */ /* 0x000fc60007ffe0ff */
[----:B------:R-:W-:Y:S01]  /*1200*/  IMAD.X R9, RZ, RZ, R9, P1 ;  /* 0x000000ffff097224 */ /* 0x000fe200008e0609 */
[----:B------:R-:W-:Y:S07]  /*1210*/  @P0 BRA `(.L_x_21) ;  /* 0xfffffff000080947 */ /* 0x000fee000383ffff */
[----:B------:R-:W-:Y:S05]  /*1220*/  BSYNC.RECONVERGENT B3 ;  /* 0x0000000000037941 */ /* 0x000fea0003800200 */
.L_x_4:
[----:B------:R-:W-:-:S07]  /*1230*/  VIADD R0, R2, 0x1 ;  /* 0x0000000102007836 */ /* 0x000fce0000000000 */
.L_x_3:
[----:B------:R-:W-:Y:S05]  /*1240*/  BSYNC.RECONVERGENT B2 ;  /* 0x0000000000027941 */ /* 0x000fea0003800200 */
.L_x_2:
[----:B------:R-:W-:-:S13]  /*1250*/  ISETP.NE.AND P0, PT, R3, RZ, PT ;  /* 0x000000ff0300720c */ /* 0x000fda0003f05270 */
[----:B------:R-:W-:Y:S05]  /*1260*/  @!P0 BRA `(.L_x_1) ;  /* 0x0000000c00bc8947 */ /* 0x000fea0003800000 */
[----:B------:R-:W-:Y:S01]  /*1270*/  ISETP.GE.U32.AND P0, PT, R3, 0x4, PT ;  /* 0x000000040300780c */ /* 0x000fe20003f06070 */
[----:B------:R-:W-:Y:S01]  /*1280*/  BSSY.RECONVERGENT B2, `(.L_x_22) ;  /* 0x0000082000027945 */ /* 0x000fe20003800200 */
[----:B------:R-:W-:-:S11]  /*1290*/  LOP3.LUT R2, R4, 0x3, RZ, 0xc0, !PT ;  /* 0x0000000304027812 */ /* 0x000fd600078ec0ff */
[----:B------:R-:W-:Y:S05]  /*12a0*/  @!P0 BRA `(.L_x_23) ;  /* 0x0000000400fc8947 */ /* 0x000fea0003800000 */
[----:B------:R-:W0:Y:S02]  /*12b0*/  LDC.64 R8, c[0x0][0x380] ;  /* 0x0000e000ff087b82 */ /* 0x000e240000000a00 */
[----:B0-----:R-:W-:-:S05]  /*12c0*/  IMAD.WIDE.U32 R8, R0, 0x30, R8 ;  /* 0x0000003000087825 */ /* 0x001fca00078e0008 */
[----:B------:R-:W2:Y:S04]  /*12d0*/  LDG.E.64 R18, desc[UR6][R8.64+0x8] ;  /* 0x0000080608127981 */ /* 0x000ea8000c1e1b00 */
[----:B------:R-:W3:Y:S04]  /*12e0*/  LDG.E.64 R16, desc[UR6][R8.64] ;  /* 0x0000000608107981 */ /* 0x000ee8000c1e1b00 */
[----:B------:R-:W4:Y:S01]  /*12f0*/  LDG.E.64 R6, desc[UR6][R8.64+0x10] ;  /* 0x0000100608067981 */ /* 0x000f22000c1e1b00 */
[----:B------:R-:W-:Y:S01]  /*1300*/  UMOV UR8, 0x47ae147b ;  /* 0x47ae147b00087882 */ /* 0x000fe20000000000 */
[----:B------:R-:W-:Y:S01]  /*1310*/  UMOV UR9, 0x3f847ae1 ;  /* 0x3f847ae100097882 */ /* 0x000fe20000000000 */
[----:B------:R-:W-:Y:S01]  /*1320*/  MOV R20, RZ ;  /* 0x000000ff00147202 */ /* 0x000fe20000000f00 */
[----:B------:R-:W-:Y:S01]  /*1330*/  BSSY.RECONVERGENT B3, `(.L_x_24) ;  /* 0x0000017000037945 */ /* 0x000fe20003800200 */
[----:B--2--5:R-:W-:-:S02]  /*1340*/  DADD R18, -R12, R18 ;  /* 0x000000000c127229 */ /* 0x024fc40000000112 */
[----:B---3--:R-:W-:-:S06]  /*1350*/  DADD R16, -R14, R16 ;  /* 0x000000000e107229 */ /* 0x008fcc0000000110 */
[----:B------:R-:W-:Y:S02]  /*1360*/  DMUL R18, R18, R18 ;  /* 0x0000001212127228 */ /* 0x000fe40000000000 */
[----:B----4-:R-:W-:-:S06]  /*1370*/  DADD R6, -R10, R6 ;  /* 0x000000000a067229 */ /* 0x010fcc0000000106 */
[----:B------:R-:W-:-:S08]  /*1380*/  DFMA R18, R16, R16, R18 ;  /* 0x000000101012722b */ /* 0x000fd00000000012 */
[----:B------:R-:W-:-:S08]  /*1390*/  DFMA R16, R6, R6, R18 ;  /* 0x000000060610722b */ /* 0x000fd00000000012 */
[----:B------:R-:W-:-:S06]  /*13a0*/  DADD R16, R16, UR8 ;  /* 0x0000000810107e29 */ /* 0x000fcc0008000000 */
[----:B------:R-:W0:Y:S04]  /*13b0*/  MUFU.RSQ64H R21, R17 ;  /* 0x0000001100157308 */ /* 0x000e280000001c00 */
[----:B------:R-:W-:-:S04]  /*13c0*/  IADD3 R3, PT, PT, R17, -0x100000, RZ ;  /* 0xfff0000011037810 */ /* 0x000fc80007ffe0ff */
[----:B------:R-:W-:Y:S01]  /*13d0*/  ISETP.GE.U32.AND P0, PT, R3, 0x7fe00000, PT ;  /* 0x7fe000000300780c */ /* 0x000fe20003f06070 */
[----:B0-----:R-:W-:-:S08]  /*13e0*/  DMUL R6, R20, R20 ;  /* 0x0000001414067228 */ /* 0x001fd00000000000 */
[----:B------:R-:W-:Y:S01]  /*13f0*/  DFMA R18, R16, -R6, 1 ;  /* 0x3ff000001012742b */ /* 0x000fe20000000806 */
[----:B------:R-:W-:Y:S02]  /*1400*/  IMAD.MOV.U32 R6, RZ, RZ, 0x0 ;  /* 0x00000000ff067424 */ /* 0x000fe400078e00ff */
[----:B------:R-:W-:-:S06]  /*1410*/  IMAD.MOV.U32 R7, RZ, RZ, 0x3fd80000 ;  /* 0x3fd80000ff077424 */ /* 0x000fcc00078e00ff */
        /* <DEDUP_REMOVED lines=8> */
.L_x_25:
[----:B------:R-:W-:Y:S05]  /*14a0*/  BSYNC.RECONVERGENT B3 ;  /* 0x0000000000037941 */ /* 0x000fea0003800200 */
.L_x_24:
[----:B------:R-:W2:Y:S04]  /*14b0*/  LDG.E.64 R18, desc[UR6][R8.64+0x38] ;  /* 0x0000380608127981 */ /* 0x000ea8000c1e1b00 */
[----:B------:R-:W3:Y:S04]  /*14c0*/  LDG.E.64 R16, desc[UR6][R8.64+0x30] ;  /* 0x0000300608107981 */ /* 0x000ee8000c1e1b00 */
[----:B------:R-:W4:Y:S01]  /*14d0*/  LDG.E.64 R6, desc[UR6][R8.64+0x40] ;  /* 0x0000400608067981 */ /* 0x000f22000c1e1b00 */
[----:B------:R-:W-:Y:S01]  /*14e0*/  UMOV UR8, 0x47ae147b ;  /* 0x47ae147b00087882 */ /* 0x000fe20000000000 */
[----:B------:R-:W-:Y:S01]  /*14f0*/  UMOV UR9, 0x3f847ae1 ;  /* 0x3f847ae100097882 */ /* 0x000fe20000000000 */
[----:B------:R-:W-:Y:S01]  /*1500*/  MOV R24, RZ ;  /* 0x000000ff00187202 */ /* 0x000fe20000000f00 */
[----:B------:R-:W-:Y:S01]  /*1510*/  BSSY.RECONVERGENT B3, `(.L_x_26) ;  /* 0x0000018000037945 */ /* 0x000fe20003800200 */
[----:B------:R-:W-:-:S02]  /*1520*/  DADD R22, R22, R20 ;  /* 0x0000000016167229 */ /* 0x000fc40000000014 */
[----:B--2---:R-:W-:Y:S02]  /*1530*/  DADD R18, -R12, R18 ;  /* 0x000000000c127229 */ /* 0x004fe40000000112 */
        /* <DEDUP_REMOVED lines=21> */
.L_x_27:
[----:B------:R-:W-:Y:S05]  /*1690*/  BSYNC.RECONVERGENT B3 ;  /* 0x0000000000037941 */ /* 0x000fea0003800200 */
.L_x_26:
[----:B------:R-:W2:Y:S04]  /*16a0*/  LDG.E.64 R18, desc[UR6][R8.64+0x68] ;  /* 0x0000680608127981 */ /* 0x000ea8000c1e1b00 */
[----:B------:R-:W3:Y:S04]  /*16b0*/  LDG.E.64 R16, desc[UR6][R8.64+0x60] ;  /* 0x0000600608107981 */ /* 0x000ee8000c1e1b00 */
[----:B------:R-:W4:Y:S01]  /*16c0*/  LDG.E.64 R6, desc[UR6][R8.64+0x70] ;  /* 0x0000700608067981 */ /* 0x000f22000c1e1b00 */
[----:B------:R-:W-:Y:S01]  /*16d0*/  UMOV UR8, 0x47ae147b ;  /* 0x47ae147b00087882 */ /* 0x000fe20000000000 */
[----:B------:R-:W-:Y:S01]  /*16e0*/  UMOV UR9, 0x3f847ae1 ;  /* 0x3f847ae100097882 */ /* 0x000fe20000000000 */
        /* <DEDUP_REMOVED lines=8> */
[----:B------:R-:W-:Y:S01]  /*1770*/  MOV R6, RZ ;  /* 0x000000ff00067202 */ /* 0x000fe20000000f00 */
[----:B------:R-:W-:Y:S02]  /*1780*/  IMAD.MOV.U32 R18, RZ, RZ, 0x0 ;  /* 0x00000000ff127424 */ /* 0x000fe400078e00ff */
[----:B------:R-:W-:-:S04]  /*1790*/  IMAD.MOV.U32 R19, RZ, RZ, 0x3fd80000 ;  /* 0x3fd80000ff137424 */ /* 0x000fc800078e00ff */
        /* <DEDUP_REMOVED lines=14> */
.L_x_29:
[----:B------:R-:W-:Y:S05]  /*1880*/  BSYNC.RECONVERGENT B3 ;  /* 0x0000000000037941 */ /* 0x000fea0003800200 */
.L_x_28:
        /* <DEDUP_REMOVED lines=11> */
[----:B------:R-:W-:Y:S01]  /*1940*/  DFMA R20, R18, R18, R20 ;  /* 0x000000121214722b */ /* 0x000fe20000000014 */
[----:B------:R-:W-:-:S07]  /*1950*/  MOV R18, RZ ;  /* 0x000000ff00127202 */ /* 0x000fce0000000f00 */
        /* <DEDUP_REMOVED lines=17> */
.L_x_31:
[----:B------:R-:W-:Y:S05]  /*1a70*/  BSYNC.RECONVERGENT B3 ;  /* 0x0000000000037941 */ /* 0x000fea0003800200 */
.L_x_30:
[----:B------:R-:W-:Y:S01]  /*1a80*/  DADD R22, R22, R8 ;  /* 0x0000000016167229 */ /* 0x000fe20000000008 */
[----:B------:R-:W-:-:S10]  /*1a90*/  IADD3 R0, PT, PT, R0, 0x4, RZ ;  /* 0x0000000400007810 */ /* 0x000fd40007ffe0ff */
.L_x_23:
[----:B------:R-:W-:Y:S05]  /*1aa0*/  BSYNC.RECONVERGENT B2 ;  /* 0x0000000000027941 */ /* 0x000fea0003800200 */
.L_x_22:
[----:B------:R-:W-:-:S13]  /*1ab0*/  ISETP.NE.AND P0, PT, R2, RZ, PT ;  /* 0x000000ff0200720c */ /* 0x000fda0003f05270 */
[----:B------:R-:W-:Y:S05]  /*1ac0*/  @!P0 BRA `(.L_x_1) ;  /* 0x0000000400a48947 */ /* 0x000fea0003800000 */
[----:B------:R-:W-:Y:S01]  /*1ad0*/  ISETP.NE.AND P0, PT, R2, 0x1, PT ;  /* 0x000000010200780c */ /* 0x000fe20003f05270 */
[----:B------:R-:W-:-:S12]  /*1ae0*/  BSSY.RECONVERGENT B2, `(.L_x_32) ;  /* 0x0000043000027945 */ /* 0x000fd80003800200 */
        /* <DEDUP_REMOVED lines=8> */
[----:B------:R-:W-:Y:S01]  /*1b70*/  IMAD.MOV.U32 R18, RZ, RZ, 0x0 ;  /* 0x00000000ff127424 */ /* 0x000fe200078e00ff */
[----:B------:R-:W-:Y:S01]  /*1b80*/  MOV R19, 0x3fd80000 ;  /* 0x3fd8000000137802 */ /* 0x000fe20000000f00 */
[----:B------:R-:W-:Y:S01]  /*1b90*/  BSSY.RECONVERGENT B3, `(.L_x_34) ;  /* 0x0000016000037945 */ /* 0x000fe20003800200 */
[----:B--2--5:R-:W-:-:S02]  /*1ba0*/  DADD R8, -R12, R8 ;  /* 0x000000000c087229 */ /* 0x024fc40000000108 */
[----:B---3--:R-:W-:-:S06]  /*1bb0*/  DADD R6, -R14, R6 ;  /* 0x000000000e067229 */ /* 0x008fcc0000000106 */
[----:B------:R-:W-:Y:S02]  /*1bc0*/  DMUL R8, R8, R8 ;  /* 0x0000000808087228 */ /* 0x000fe40000000000 */
[----:B----4-:R-:W-:-:S06]  /*1bd0*/  DADD R16, -R10, R16 ;  /* 0x000000000a107229 */ /* 0x010fcc0000000110 */
[----:B------:R-:W-:Y:S01]  /*1be0*/  DFMA R8, R6, R6, R8 ;  /* 0x000000060608722b */ /* 0x000fe20000000008 */
[----:B------:R-:W-:-:S07]  /*1bf0*/  IMAD.MOV.U32 R6, RZ, RZ, RZ ;  /* 0x000000ffff067224 */ /* 0x000fce00078e00ff */
[----:B------:R-:W-:-:S08]  /*1c00*/  DFMA R16, R16, R16, R8 ;  /* 0x000000101010722b */ /* 0x000fd00000000008 */
        /* <DEDUP_REMOVED lines=14> */
.L_x_35:
[----:B------:R-:W-:Y:S05]  /*1cf0*/  BSYNC.RECONVERGENT B3 ;  /* 0x0000000000037941 */ /* 0x000fea0003800200 */
.L_x_34:
        /* <DEDUP_REMOVED lines=19> */
[----:B------:R-:W-:Y:S01]  /*1e30*/  DFMA R18, R16, -R2, 1 ;  /* 0x3ff000001012742b */ /* 0x000fe20000000802 */
[----:B------:R-:W-:Y:S01]  /*1e40*/  IMAD.MOV.U32 R2, RZ, RZ, 0x0 ;  /* 0x00000000ff027424 */ /* 0x000fe200078e00ff */
[----:B------:R-:W-:-:S06]  /*1e50*/  MOV R3, 0x3fd80000 ;  /* 0x3fd8000000037802 */ /* 0x000fcc0000000f00 */
        /* <DEDUP_REMOVED lines=8> */
.L_x_37:
[----:B------:R-:W-:Y:S05]  /*1ee0*/  BSYNC.RECONVERGENT B3 ;  /* 0x0000000000037941 */ /* 0x000fea0003800200 */
.L_x_36:
[----:B------:R-:W-:Y:S01]  /*1ef0*/  DADD R22, R22, R2 ;  /* 0x0000000016167229 */ /* 0x000fe20000000002 */
[----:B------:R-:W-:-:S10]  /*1f00*/  VIADD R0, R0, 0x2 ;  /* 0x0000000200007836 */ /* 0x000fd40000000000 */
.L_x_33:
[----:B------:R-:W-:Y:S05]  /*1f10*/  BSYNC.RECONVERGENT B2 ;  /* 0x0000000000027941 */ /* 0x000fea0003800200 */
.L_x_32:
[----:B------:R-:W-:-:S04]  /*1f20*/  LOP3.LUT R4, R4, 0x1, RZ, 0xc0, !PT ;  /* 0x0000000104047812 */ /* 0x000fc800078ec0ff */
[----:B------:R-:W-:-:S13]  /*1f30*/  ISETP.NE.U32.AND P0, PT, R4, 0x1, PT ;  /* 0x000000010400780c */ /* 0x000fda0003f05070 */
[----:B------:R-:W-:Y:S05]  /*1f40*/  @P0 BRA `(.L_x_1) ;  /* 0x0000000000840947 */ /* 0x000fea0003800000 */
[----:B------:R-:W0:Y:S02]  /*1f50*/  LDC.64 R2, c[0x0][0x380] ;  /* 0x0000e000ff027b82 */ /* 0x000e240000000a00 */
[----:B0-----:R-:W-:-:S05]  /*1f60*/  IMAD.WIDE.U32 R2, R0, 0x30, R2 ;  /* 0x0000003000027825 */ /* 0x001fca00078e0002 */
[----:B------:R-:W2:Y:S04]  /*1f70*/  LDG.E.64 R8, desc[UR6][R2.64+0x8] ;  /* 0x0000080602087981 */ /* 0x000ea8000c1e1b00 */
[----:B------:R-:W3:Y:S04]  /*1f80*/  LDG.E.64 R6, desc[UR6][R2.64] ;  /* 0x0000000602067981 */ /* 0x000ee8000c1e1b00 */
[----:B------:R-:W4:Y:S01]  /*1f90*/  LDG.E.64 R16, desc[UR6][R2.64+0x10] ;  /* 0x0000100602107981 */ /* 0x000f22000c1e1b00 */
[----:B------:R-:W-:Y:S01]  /*1fa0*/  UMOV UR8, 0x47ae147b ;  /* 0x47ae147b00087882 */ /* 0x000fe20000000000 */
[----:B------:R-:W-:Y:S01]  /*1fb0*/  UMOV UR9, 0x3f847ae1 ;  /* 0x3f847ae100097882 */ /* 0x000fe20000000000 */
        /* <DEDUP_REMOVED lines=8> */
[----:B------:R-:W-:Y:S01]  /*2040*/  DADD R10, R8, UR8 ;  /* 0x00000008080a7e29 */ /* 0x000fe20008000000 */
[----:B------:R-:W-:Y:S01]  /*2050*/  MOV R8, 0x0 ;  /* 0x0000000000087802 */ /* 0x000fe20000000f00 */
[----:B------:R-:W-:-:S04]  /*2060*/  IMAD.MOV.U32 R9, RZ, RZ, 0x3fd80000 ;  /* 0x3fd80000ff097424 */ /* 0x000fc800078e00ff */
        /* <DEDUP_REMOVED lines=9> */
[----:B------:R-:W-:Y:S01]  /*2100*/  MOV R16, R10 ;  /* 0x0000000a00107202 */ /* 0x000fe20000000f00 */
[----:B------:R-:W-:Y:S01]  /*2110*/  IMAD.MOV.U32 R17, RZ, RZ, R11 ;  /* 0x000000ffff117224 */ /* 0x000fe200078e000b */
[----:B------:R-:W-:-:S07]  /*2120*/  MOV R6, 0x2140 ;  /* 0x0000214000067802 */ /* 0x000fce0000000f00 */
[----:B------:R-:W-:Y:S05]  /*2130*/  CALL.REL.NOINC `($__internal_0_$__cuda_sm20_drsqrt_f64_slowpath_v2) ;  /* 0x00000000001c7944 */ /* 0x000fea0003c00000 */
.L_x_39:
[----:B------:R-:W-:Y:S05]  /*2140*/  BSYNC.RECONVERGENT B2 ;  /* 0x0000000000027941 */ /* 0x000fea0003800200 */
.L_x_38:
[----:B------:R-:W-:-:S11]  /*2150*/  DADD R22, R22, R16 ;  /* 0x0000000016167229 */ /* 0x000fd60000000010 */
.L_x_1:
[----:B0-----:R-:W-:Y:S05]  /*2160*/  BSYNC.RECONVERGENT B0 ;  /* 0x0000000000007941 */ /* 0x001fea0003800200 */
.L_x_0:
[----:B------:R-:W0:Y:S02]  /*2170*/  LDC.64 R2, c[0x0][0x388] ;  /* 0x0000e200ff027b82 */ /* 0x000e240000000a00 */
[----:B0-----:R-:W-:-:S05]  /*2180*/  IMAD.WIDE.U32 R2, R5, 0x8, R2 ;  /* 0x0000000805027825 */ /* 0x001fca00078e0002 */
[----:B------:R-:W-:Y:S01]  /*2190*/  STG.E.64 desc[UR6][R2.64], R22 ;  /* 0x0000001602007986 */ /* 0x000fe2000c101b06 */
[----:B------:R-:W-:Y:S05]  /*21a0*/  EXIT ;  /* 0x000000000000794d */ /* 0x000fea0003800000 */
        .weak           $__internal_0_$__cuda_sm20_drsqrt_f64_slowpath_v2
        .type           $__internal_0_$__cuda_sm20_drsqrt_f64_slowpath_v2,@function
        .size           $__internal_0_$__cuda_sm20_drsqrt_f64_slowpath_v2,(.L_x_68 - $__internal_0_$__cuda_sm20_drsqrt_f64_slowpath_v2)
$__internal_0_$__cuda_sm20_drsqrt_f64_slowpath_v2:
[----:B------:R-:W-:Y:S01]  /*21b0*/  DSETP.NEU.AND P1, PT, R16, RZ, PT ;  /* 0x000000ff1000722a */ /* 0x000fe20003f2d000 */
[----:B------:R-:W-:Y:S01]  /*21c0*/  BSSY.RECONVERGENT B1, `(.L_x_40) ;  /* 0x000001c000017945 */ /* 0x000fe20003800200 */
[----:B------:R-:W-:-:S12]  /*21d0*/  LOP3.LUT R7, R17, 0x80000000, RZ, 0xc0, !PT ;  /* 0x8000000011077812 */ /* 0x000fd800078ec0ff */
[----:B------:R-:W-:Y:S05]  /*21e0*/  @!P1 BRA `(.L_x_41) ;  /* 0x00000000005c9947 */ /* 0x000fea0003800000 */
[----:B------:R-:W-:-:S14]  /*21f0*/  DSETP.GTU.AND P1, PT, |R16|, +INF , PT ;  /* 0x7ff000001000742a */ /* 0x000fdc0003f2c200 */
[----:B------:R-:W-:Y:S05]  /*2200*/  @P1 BRA `(.L_x_42) ;  /* 0x00000000004c1947 */ /* 0x000fea0003800000 */
[----:B------:R-:W-:-:S13]  /*2210*/  ISETP.NE.AND P1, PT, R7, RZ, PT ;  /* 0x000000ff0700720c */ /* 0x000fda0003f25270 */
[----:B------:R-:W-:Y:S01]  /*2220*/  @P1 IMAD.MOV.U32 R18, RZ, RZ, 0x0 ;  /* 0x00000000ff121424 */ /* 0x000fe200078e00ff */
[----:B------:R-:W-:Y:S01]  /*2230*/  @P1 MOV R19, 0xfff80000 ;  /* 0xfff8000000131802 */ /* 0x000fe20000000f00 */
[----:B------:R-:W-:Y:S06]  /*2240*/  @P1 BRA `(.L_x_43) ;  /* 0x00000000004c1947 */ /* 0x000fec0003800000 */
[----:B------:R-:W-:-:S14]  /*2250*/  DSETP.NEU.AND P1, PT, |R16|, +INF , PT ;  /* 0x7ff000001000742a */ /* 0x000fdc0003f2d200 */
[----:B------:R-:W-:Y:S01]  /*2260*/  @!P1 CS2R R18, SRZ ;  /* 0x0000000000129805 */ /* 0x000fe2000001ff00 */
[----:B------:R-:W-:Y:S06]  /*2270*/  @!P1 BRA `(.L_x_43) ;  /* 0x0000000000409947 */ /* 0x000fec0003800000 */
[----:B------:R-:W-:Y:S01]  /*2280*/  DMUL R24, R16, 1.80143985094819840000e+16 ;  /* 0x4350000010187828 */ /* 0x000fe20000000000 */
[----:B------:R-:W-:Y:S01]  /*2290*/  IMAD.MOV.U32 R20, RZ, RZ, 0x0 ;  /* 0x00000000ff147424 */ /* 0x000fe200078e00ff */
[----:B------:R-:W-:Y:S01]  /*22a0*/  MOV R21, 0x3fd80000 ;  /* 0x3fd8000000157802 */ /* 0x000fe20000000f00 */
[----:B------:R-:W-:-:S03]  /*22b0*/  IMAD.MOV.U32 R16, RZ, RZ, RZ ;  /* 0x000000ffff107224 */ /* 0x000fc600078e00ff */
[----:B------:R-:W0:Y:S03]  /*22c0*/  MUFU.RSQ64H R17, R25 ;  /* 0x0000001900117308 */ /* 0x000e260000001c00 */
[----:B0-----:R-:W-:-:S08]  /*22d0*/  DMUL R18, R16, R16 ;  /* 0x0000001010127228 */ /* 0x001fd00000000000 */
[----:B------:R-:W-:-:S08]  /*22e0*/  DFMA R18, R24, -R18, 1 ;  /* 0x3ff000001812742b */ /* 0x000fd00000000812 */
[----:B------:R-:W-:Y:S02]  /*22f0*/  DFMA R20, R18, R20, 0.5 ;  /* 0x3fe000001214742b */ /* 0x000fe40000000014 */
[----:B------:R-:W-:-:S08]  /*2300*/  DMUL R18, R16, R18 ;  /* 0x0000001210127228 */ /* 0x000fd00000000000 */
[----:B------:R-:W-:-:S08]  /*2310*/  DFMA R18, R20, R18, R16 ;  /* 0x000000121412722b */ /* 0x000fd00000000010 */
[----:B------:R-:W-:Y:S01]  /*2320*/  DMUL R18, R18, 134217728 ;  /* 0x41a0000012127828 */ /* 0x000fe20000000000 */
[----:B------:R-:W-:Y:S10]  /*2330*/  BRA `(.L_x_43) ;  /* 0x0000000000107947 */ /* 0x000ff40003800000 */
.L_x_42:
[----:B------:R-:W-:Y:S01]  /*2340*/  DADD R18, R16, R16 ;  /* 0x0000000010127229 */ /* 0x000fe20000000010 */
[----:B------:R-:W-:Y:S10]  /*2350*/  BRA `(.L_x_43) ;  /* 0x0000000000087947 */ /* 0x000ff40003800000 */
.L_x_41:
[----:B------:R-:W-:Y:S01]  /*2360*/  LOP3.LUT R19, R7, 0x7ff00000, RZ, 0xfc, !PT ;  /* 0x7ff0000007137812 */ /* 0x000fe200078efcff */
[----:B------:R-:W-:-:S07]  /*2370*/  IMAD.MOV.U32 R18, RZ, RZ, RZ ;  /* 0x000000ffff127224 */ /* 0x000fce00078e00ff */
.L_x_43:
[----:B------:R-:W-:Y:S05]  /*2380*/  BSYNC.RECONVERGENT B1 ;  /* 0x0000000000017941 */ /* 0x000fea0003800200 */
.L_x_40:
[----:B------:R-:W-:Y:S01]  /*2390*/  IMAD.MOV.U32 R7, RZ, RZ, 0x0 ;  /* 0x00000000ff077424 */ /* 0x000fe200078e00ff */
[----:B------:R-:W-:Y:S01]  /*23a0*/  MOV R17, R19 ;  /* 0x0000001300117202 */ /* 0x000fe20000000f00 */
[----:B------:R-:W-:Y:S02]  /*23b0*/  IMAD.MOV.U32 R16, RZ, RZ, R18 ;  /* 0x000000ffff107224 */ /* 0x000fe400078e0012 */
[----:B------:R-:W-:Y:S05]  /*23c0*/  RET.REL.NODEC R6 `(_Z13calcPotentialP8ParticlePdj) ;  /* 0xffffffdc060c7950 */ /* 0x000fea0003c3ffff */
.L_x_44:
[----:B------:R-:W-:-:S00]  /*23d0*/  BRA `(.L_x_44) ;  /* 0xfffffffc00fc7947 */ /* 0x000fc0000383ffff */
[----:B------:R-:W-:-:S00]  /*23e0*/  NOP ;  /* 0x0000000000007918 */ /* 0x000fc00000000000 */
        /* <DEDUP_REMOVED lines=9> */
.L_x_68:


//--------------------- .text._Z10calcForcesP8Particledj --------------------------
	.section	.text._Z10calcForcesP8Particledj,"ax",@progbits
	.align	128
        .global         _Z10calcForcesP8Particledj
        .type           _Z10calcForcesP8Particledj,@function
        .size           _Z10calcForcesP8Particledj,(.L_x_69 - _Z10calcForcesP8Particledj)
        .other          _Z10calcForcesP8Particledj,@"STO_CUDA_ENTRY STV_DEFAULT"
_Z10calcForcesP8Particledj:
.text._Z10calcForcesP8Particledj:
[----:B------:R-:W-:Y:S01]  /*0000*/  LDC R1, c[0x0][0x37c] ;  /* 0x0000df00ff017b82 */ /* 0x000fe20000000800 */
[----:B------:R-:W0:Y:S01]  /*0010*/  S2R R3, SR_CTAID.X ;  /* 0x0000000000037919 */ /* 0x000e220000002500 */
[----:B------:R-:W0:Y:S01]  /*0020*/  LDCU UR5, c[0x0][0x360] ;  /* 0x00006c00ff0577ac */ /* 0x000e220008000800 */
[----:B------:R-:W0:Y:S01]  /*0030*/  S2R R0, SR_TID.X ;  /* 0x0000000000007919 */ /* 0x000e220000002100 */
[----:B------:R-:W1:Y:S01]  /*0040*/  LDCU UR4, c[0x0][0x390] ;  /* 0x00007200ff0477ac */ /* 0x000e620008000800 */
[----:B0-----:R-:W-:-:S05]  /*0050*/  IMAD R3, R3, UR5, R0 ;  /* 0x0000000503037c24 */ /* 0x001fca000f8e0200 */
[----:B-1----:R-:W-:-:S13]  /*0060*/  ISETP.GE.U32.AND P0, PT, R3, UR4, PT ;  /* 0x0000000403007c0c */ /* 0x002fda000bf06070 */
[----:B------:R-:W-:Y:S05]  /*0070*/  @P0 EXIT ;  /* 0x000000000000094d */ /* 0x000fea0003800000 */
[----:B------:R-:W0:Y:S01]  /*0080*/  LDC.64 R32, c[0x0][0x380] ;  /* 0x0000e000ff207b82 */ /* 0x000e220000000a00 */
[----:B------:R-:W1:Y:S01]  /*0090*/  LDCU.64 UR8, c[0x0][0x358] ;  /* 0x00006b00ff0877ac */ /* 0x000e620008000a00 */
[----:B0-----:R-:W-:-:S05]  /*00a0*/  IMAD.WIDE.U32 R32, R3, 0x30, R32 ;  /* 0x0000003003207825 */ /* 0x001fca00078e0020 */
[----:B-1----:R0:W5:Y:S04]  /*00b0*/  LDG.E.64 R30, desc[UR8][R32.64] ;  /* 0x00000008201e7981 */ /* 0x002168000c1e1b00 */
[----:B------:R0:W5:Y:S04]  /*00c0*/  LDG.E.64 R28, desc[UR8][R32.64+0x8] ;  /* 0x00000808201c7981 */ /* 0x000168000c1e1b00 */
[----:B------:R0:W5:Y:S01]  /*00d0*/  LDG.E.64 R26, desc[UR8][R32.64+0x10] ;  /* 0x00001008201a7981 */ /* 0x000162000c1e1b00 */
[----:B------:R-:W-:Y:S01]  /*00e0*/  UISETP.GE.U32.AND UP0, UPT, UR4, 0x4, UPT ;  /* 0x000000040400788c */ /* 0x000fe2000bf06070 */
[----:B------:R-:W-:Y:S01]  /*00f0*/  IMAD.MOV.U32 R0, RZ, RZ, RZ ;  /* 0x000000ffff007224 */ /* 0x000fe200078e00ff */
[----:B------:R-:W-:-:S02]  /*0100*/  CS2R R20, SRZ ;  /* 0x0000000000147805 */ /* 0x000fc4000001ff00 */
[----:B------:R-:W-:Y:S02]  /*0110*/  CS2R R18, SRZ ;  /* 0x0000000000127805 */ /* 0x000fe4000001ff00 */
[----:B------:R-:W-:-:S03]  /*0120*/  CS2R R8, SRZ ;  /* 0x0000000000087805 */ /* 0x000fc6000001ff00 */
[----:B0-----:R-:W-:Y:S05]  /*0130*/  BRA.U !UP0, `(.L_x_45) ;  /* 0x0000000908687547 */ /* 0x001fea000b800000 */
[----:B------:R-:W0:Y:S01]  /*0140*/  LDCU.64 UR6, c[0x0][0x380] ;  /* 0x00007000ff0677ac */ /* 0x000e220008000a00 */
[----:B------:R-:W-:Y:S01]  /*0150*/  CS2R R20, SRZ ;  /* 0x0000000000147805 */ /* 0x000fe2000001ff00 */
[----:B------:R-:W-:-:S06]  /*0160*/  ULOP3.LUT UR4, UR4, 0xfffffffc, URZ, 0xc0, !UPT ;  /* 0xfffffffc04047892 */ /* 0x000fcc000f8ec0ff */
[----:B------:R-:W-:Y:S01]  /*0170*/  IMAD.U32 R0, RZ, RZ, UR4 ;  /* 0x00000004ff007e24 */ /* 0x000fe2000f8e00ff */
[----:B0-----:R-:W-:-:S04]  /*0180*/  UIADD3 UR5, UP0, UPT, UR6, 0x60, URZ ;  /* 0x0000006006057890 */ /* 0x001fc8000ff1e0ff */
[----:B------:R-:W-:Y:S02]  /*0190*/  UIADD3.X UR6, UPT, UPT, URZ, UR7, URZ, UP0, !UPT ;  /* 0x00000007ff067290 */ /* 0x000fe400087fe4ff */
[----:B------:R-:W-:Y:S01]  /*01a0*/  MOV R24, UR5 ;  /* 0x0000000500187c02 */ /* 0x000fe20008000f00 */
[----:B------:R-:W-:-:S03]  /*01b0*/  UIADD3 UR7, UPT, UPT, -UR4, URZ, URZ ;  /* 0x000000ff04077290 */ /* 0x000fc6000fffe1ff */
[----:B------:R-:W-:-:S09]  /*01c0*/  IMAD.U32 R25, RZ, RZ, UR6 ;  /* 0x00000006ff197e24 */ /* 0x000fd2000f8e00ff */
.L_x_54:
[----:B------:R-:W2:Y:S04]  /*01d0*/  LDG.E.64 R22, desc[UR8][R24.64+-0x58] ;  /* 0xffffa80818167981 */ /* 0x000ea8000c1e1b00 */
[----:B------:R-:W3:Y:S04]  /*01e0*/  LDG.E.64 R10, desc[UR8][R24.64+-0x60] ;  /* 0xffffa008180a7981 */ /* 0x000ee8000c1e1b00 */
[----:B------:R-:W4:Y:S01]  /*01f0*/  LDG.E.64 R6, desc[UR8][R24.64+-0x50] ;  /* 0xffffb00818067981 */ /* 0x000f22000c1e1b00 */
[----:B------:R-:W-:Y:S01]  /*0200*/  UMOV UR4, 0x47ae147b ;  /* 0x47ae147b00047882 */ /* 0x000fe20000000000 */
[----:B------:R-:W-:Y:S01]  /*0210*/  UMOV UR5, 0x3f847ae1 ;  /* 0x3f847ae100057882 */ /* 0x000fe20000000000 */
[----:B------:R-:W-:Y:S01]  /*0220*/  IMAD.MOV.U32 R4, RZ, RZ, RZ ;  /* 0x000000ffff047224 */ /* 0x000fe200078e00ff */
[----:B------:R-:W-:Y:S01]  /*0230*/  MOV R14, 0x0 ;  /* 0x00000000000e7802 */ /* 0x000fe20000000f00 */
[----:B------:R-:W-:Y:S01]  /*0240*/  IMAD.MOV.U32 R15, RZ, RZ, 0x3fd80000 ;  /* 0x3fd80000ff0f7424 */ /* 0x000fe200078e00ff */
        /* <DEDUP_REMOVED lines=17> */
[----:B------:R-:W-:Y:S02]  /*0360*/  MOV R4, R2 ;  /* 0x0000000200047202 */ /* 0x000fe40000000f00 */
[----:B------:R-:W-:-:S07]  /*0370*/  MOV R2, 0x390 ;  /* 0x0000039000027802 */ /* 0x000fce0000000f00 */
[----:B------:R-:W-:Y:S05]  /*0380*/  CALL.REL.NOINC `($__internal_1_$__cuda_sm20_drsqrt_f64_slowpath_v2) ;  /* 0x0000000c00e47944 */ /* 0x000fea0003c00000 */
[----:B------:R-:W-:-:S07]  /*0390*/  IMAD.MOV.U32 R5, RZ, RZ, R3 ;  /* 0x000000ffff057224 */ /* 0x000fce00078e0003 */
.L_x_47:
[----:B------:R-:W-:Y:S05]  /*03a0*/  BSYNC.RECONVERGENT B0 ;  /* 0x0000000000007941 */ /* 0x000fea0003800200 */
.L_x_46:
[----:B------:R-:W2:Y:S04]  /*03b0*/  LDG.E.64 R14, desc[UR8][R24.64+-0x28] ;  /* 0xffffd808180e7981 */ /* 0x000ea8000c1e1b00 */
[----:B------:R-:W3:Y:S04]  /*03c0*/  LDG.E.64 R16, desc[UR8][R24.64+-0x30] ;  /* 0xffffd00818107981 */ /* 0x000ee8000c1e1b00 */
[----:B------:R-:W4:Y:S01]  /*03d0*/  LDG.E.64 R12, desc[UR8][R24.64+-0x20] ;  /* 0xffffe008180c7981 */ /* 0x000f22000c1e1b00 */
[-C--:B------:R-:W-:Y:S01]  /*03e0*/  DMUL R34, R4, R4.reuse ;  /* 0x0000000404227228 */ /* 0x080fe20000000000 */
[----:B------:R-:W-:Y:S01]  /*03f0*/  UMOV UR4, 0x47ae147b ;  /* 0x47ae147b00047882 */ /* 0x000fe20000000000 */
[----:B------:R-:W-:Y:S01]  /*0400*/  UMOV UR5, 0x3f847ae1 ;  /* 0x3f847ae100057882 */ /* 0x000fe20000000000 */
[----:B------:R-:W-:Y:S05]  /*0410*/  BSSY.RECONVERGENT B0, `(.L_x_48) ;  /* 0x000001c000007945 */ /* 0x000fea0003800200 */
[----:B------:R-:W-:Y:S01]  /*0420*/  DMUL R34, R34, R4 ;  /* 0x0000000422227228 */ /* 0x000fe20000000000 */
[----:B------:R-:W-:-:S07]  /*0430*/  IMAD.MOV.U32 R4, RZ, RZ, RZ ;  /* 0x000000ffff047224 */ /* 0x000fce00078e00ff */
[-C--:B------:R-:W-:Y:S02]  /*0440*/  DFMA R10, R10, R34.reuse, R8 ;  /* 0x000000220a0a722b */ /* 0x080fe40000000008 */
[-C--:B------:R-:W-:Y:S02]  /*0450*/  DFMA R8, R22, R34.reuse, R18 ;  /* 0x000000221608722b */ /* 0x080fe40000000012 */
[----:B------:R-:W-:Y:S01]  /*0460*/  DFMA R6, R6, R34, R20 ;  /* 0x000000220606722b */ /* 0x000fe20000000014 */
[----:B------:R-:W-:Y:S01]  /*0470*/  MOV R20, 0x0 ;  /* 0x0000000000147802 */ /* 0x000fe20000000f00 */
[----:B------:R-:W-:Y:S01]  /*0480*/  IMAD.MOV.U32 R21, RZ, RZ, 0x3fd80000 ;  /* 0x3fd80000ff157424 */ /* 0x000fe200078e00ff */
[----:B--2---:R-:W-:Y:S02]  /*0490*/  DADD R14, -R28, R14 ;  /* 0x000000001c0e7229 */ /* 0x004fe4000000010e */
        /* <DEDUP_REMOVED lines=19> */
.L_x_49:
[----:B------:R-:W-:Y:S05]  /*05d0*/  BSYNC.RECONVERGENT B0 ;  /* 0x0000000000007941 */ /* 0x000fea0003800200 */
.L_x_48:
        /* <DEDUP_REMOVED lines=34> */
.L_x_51:
[----:B------:R-:W-:Y:S05]  /*0800*/  BSYNC.RECONVERGENT B0 ;  /* 0x0000000000007941 */ /* 0x000fea0003800200 */
.L_x_50:
        /* <DEDUP_REMOVED lines=34> */
.L_x_53:
[----:B------:R-:W-:Y:S05]  /*0a30*/  BSYNC.RECONVERGENT B0 ;  /* 0x0000000000007941 */ /* 0x000fea0003800200 */
.L_x_52:
[----:B------:R-:W-:Y:S01]  /*0a40*/  DMUL R2, R4, R4 ;  /* 0x0000000404027228 */ /* 0x000fe20000000000 */
[----:B------:R-:W-:Y:S01]  /*0a50*/  UIADD3 UR7, UPT, UPT, UR7, 0x4, URZ ;  /* 0x0000000407077890 */ /* 0x000fe2000fffe0ff */
[----:B------:R-:W-:-:S03]  /*0a60*/  IADD3 R24, P0, PT, R24, 0xc0, RZ ;  /* 0x000000c018187810 */ /* 0x000fc60007f1e0ff */
[----:B------:R-:W-:Y:S02]  /*0a70*/  UISETP.NE.AND UP0, UPT, UR7, URZ, UPT ;  /* 0x000000ff0700728c */ /* 0x000fe4000bf05270 */
[----:B------:R-:W-:Y:S01]  /*0a80*/  IMAD.X R25, RZ, RZ, R25, P0 ;  /* 0x000000ffff197224 */ /* 0x000fe200000e0619 */
[----:B------:R-:W-:-:S08]  /*0a90*/  DMUL R2, R2, R4 ;  /* 0x0000000402027228 */ /* 0x000fd00000000000 */
[-C--:B------:R-:W-:Y:S02]  /*0aa0*/  DFMA R8, R8, R2.reuse, R16 ;  /* 0x000000020808722b */ /* 0x080fe40000000010 */
[-C--:B------:R-:W-:Y:S02]  /*0ab0*/  DFMA R18, R10, R2.reuse, R14 ;  /* 0x000000020a12722b */ /* 0x080fe4000000000e */
[----:B------:R-:W-:Y:S01]  /*0ac0*/  DFMA R20, R6, R2, R12 ;  /* 0x000000020614722b */ /* 0x000fe2000000000c */
[----:B------:R-:W-:Y:S10]  /*0ad0*/  BRA.U UP0, `(.L_x_54) ;  /* 0xfffffff500bc7547 */ /* 0x000ff4000b83ffff */
.L_x_45:
[----:B------:R-:W0:Y:S02]  /*0ae0*/  LDCU UR4, c[0x0][0x390] ;  /* 0x00007200ff0477ac */ /* 0x000e240008000800 */
[----:B0-----:R-:W-:-:S09]  /*0af0*/  ULOP3.LUT UP0, UR4, UR4, 0x3, URZ, 0xc0, !UPT ;  /* 0x0000000304047892 */ /* 0x001fd2000f80c0ff */
[----:B------:R-:W-:Y:S05]  /*0b00*/  BRA.U !UP0, `(.L_x_55) ;  /* 0x0000000508d87547 */ /* 0x000fea000b800000 */
[----:B------:R-:W-:-:S09]  /*0b10*/  UISETP.NE.AND UP0, UPT, UR4, 0x1, UPT ;  /* 0x000000010400788c */ /* 0x000fd2000bf05270 */
[----:B------:R-:W-:Y:S05]  /*0b20*/  BRA.U !UP0, `(.L_x_56) ;  /* 0x0000000508287547 */ /* 0x000fea000b800000 */
        /* <DEDUP_REMOVED lines=8> */
[----:B------:R-:W-:Y:S01]  /*0bb0*/  IMAD.MOV.U32 R6, RZ, RZ, 0x0 ;  /* 0x00000000ff067424 */ /* 0x000fe200078e00ff */
[----:B------:R-:W-:Y:S01]  /*0bc0*/  BSSY.RECONVERGENT B0, `(.L_x_57) ;  /* 0x0000017000007945 */ /* 0x000fe20003800200 */
[----:B------:R-:W-:Y:S01]  /*0bd0*/  IMAD.MOV.U32 R7, RZ, RZ, 0x3fd80000 ;  /* 0x3fd80000ff077424 */ /* 0x000fe200078e00ff */
        /* <DEDUP_REMOVED lines=16> */
[----:B------:R-:W-:Y:S01]  /*0ce0*/  IMAD.MOV.U32 R4, RZ, RZ, R2 ;  /* 0x000000ffff047224 */ /* 0x000fe200078e0002 */
[----:B------:R-:W-:-:S07]  /*0cf0*/  MOV R2, 0xd10 ;  /* 0x00000d1000027802 */ /* 0x000fce0000000f00 */
[----:B------:R-:W-:Y:S05]  /*0d00*/  CALL.REL.NOINC `($__internal_1_$__cuda_sm20_drsqrt_f64_slowpath_v2) ;  /* 0x0000000400847944 */ /* 0x000fea0003c00000 */
[----:B------:R-:W-:Y:S01]  /*0d10*/  IMAD.MOV.U32 R34, RZ, RZ, R4 ;  /* 0x000000ffff227224 */ /* 0x000fe200078e0004 */
[----:B------:R-:W-:-:S07]  /*0d20*/  MOV R35, R3 ;  /* 0x0000000300237202 */ /* 0x000fce0000000f00 */
.L_x_58:
[----:B------:R-:W-:Y:S05]  /*0d30*/  BSYNC.RECONVERGENT B0 ;  /* 0x0000000000007941 */ /* 0x000fea0003800200 */
.L_x_57:
[----:B------:R-:W2:Y:S04]  /*0d40*/  LDG.E.64 R10, desc[UR8][R24.64+0x38] ;  /* 0x00003808180a7981 */ /* 0x000ea8000c1e1b00 */
[----:B------:R-:W3:Y:S04]  /*0d50*/  LDG.E.64 R12, desc[UR8][R24.64+0x30] ;  /* 0x00003008180c7981 */ /* 0x000ee8000c1e1b00 */
[----:B------:R0:W4:Y:S01]  /*0d60*/  LDG.E.64 R6, desc[UR8][R24.64+0x40] ;  /* 0x0000400818067981 */ /* 0x000122000c1e1b00 */
[----:B------:R-:W-:Y:S01]  /*0d70*/  UMOV UR4, 0x47ae147b ;  /* 0x47ae147b00047882 */ /* 0x000fe20000000000 */
[----:B------:R-:W-:Y:S01]  /*0d80*/  UMOV UR5, 0x3f847ae1 ;  /* 0x3f847ae100057882 */ /* 0x000fe20000000000 */
[-C--:B------:R-:W-:Y:S01]  /*0d90*/  DMUL R36, R34, R34.reuse ;  /* 0x0000002222247228 */ /* 0x080fe20000000000 */
[----:B------:R-:W-:Y:S01]  /*0da0*/  IMAD.MOV.U32 R4, RZ, RZ, RZ ;  /* 0x000000ffff047224 */ /* 0x000fe200078e00ff */
[----:B------:R-:W-:Y:S06]  /*0db0*/  BSSY.RECONVERGENT B0, `(.L_x_59) ;  /* 0x000001b000007945 */ /* 0x000fec0003800200 */
[----:B0-----:R-:W-:-:S08]  /*0dc0*/  DMUL R24, R36, R34 ;  /* 0x0000002224187228 */ /* 0x001fd00000000000 */
[-C--:B------:R-:W-:Y:S02]  /*0dd0*/  DFMA R8, R22, R24.reuse, R8 ;  /* 0x000000181608722b */ /* 0x080fe40000000008 */
[-C--:B------:R-:W-:Y:S02]  /*0de0*/  DFMA R18, R16, R24.reuse, R18 ;  /* 0x000000181012722b */ /* 0x080fe40000000012 */
[----:B------:R-:W-:Y:S02]  /*0df0*/  DFMA R20, R14, R24, R20 ;  /* 0x000000180e14722b */ /* 0x000fe40000000014 */
[----:B--2---:R-:W-:Y:S02]  /*0e00*/  DADD R10, -R28, R10 ;  /* 0x000000001c0a7229 */ /* 0x004fe4000000010a */
[----:B---3--:R-:W-:-:S06]  /*0e10*/  DADD R12, -R30, R12 ;  /* 0x000000001e0c7229 */ /* 0x008fcc000000010c */
[----:B------:R-:W-:Y:S02]  /*0e20*/  DMUL R2, R10, R10 ;  /* 0x0000000a0a027228 */ /* 0x000fe40000000000 */
[----:B----4-:R-:W-:-:S06]  /*0e30*/  DADD R6, -R26, R6 ;  /* 0x000000001a067229 */ /* 0x010fcc0000000106 */
[----:B------:R-:W-:-:S08]  /*0e40*/  DFMA R2, R12, R12, R2 ;  /* 0x0000000c0c02722b */ /* 0x000fd00000000002 */
[----:B------:R-:W-:-:S08]  /*0e50*/  DFMA R2, R6, R6, R2 ;  /* 0x000000060602722b */ /* 0x000fd00000000002 */
[----:B------:R-:W-:-:S06]  /*0e60*/  DADD R2, R2, UR4 ;  /* 0x0000000402027e29 */ /* 0x000fcc0008000000 */
[----:B------:R-:W0:Y:S02]  /*0e70*/  MUFU.RSQ64H R5, R3 ;  /* 0x0000000300057308 */ /* 0x000e240000001c00 */
[----:B0-----:R-:W-:-:S08]  /*0e80*/  DMUL R22, R4, R4 ;  /* 0x0000000404167228 */ /* 0x001fd00000000000 */
[----:B------:R-:W-:Y:S01]  /*0e90*/  DFMA R16, R2, -R22, 1 ;  /* 0x3ff000000210742b */ /* 0x000fe20000000816 */
[----:B------:R-:W-:Y:S01]  /*0ea0*/  IMAD.MOV.U32 R22, RZ, RZ, 0x0 ;  /* 0x00000000ff167424 */ /* 0x000fe200078e00ff */
[----:B------:R-:W-:-:S06]  /*0eb0*/  MOV R23, 0x3fd80000 ;  /* 0x3fd8000000177802 */ /* 0x000fcc0000000f00 */
[----:B------:R-:W-:Y:S01]  /*0ec0*/  DFMA R14, R16, R22, 0.5 ;  /* 0x3fe00000100e742b */ /* 0x000fe20000000016 */
[----:B------:R-:W-:Y:S01]  /*0ed0*/  VIADD R22, R3, 0xfff00000 ;  /* 0xfff0000003167836 */ /* 0x000fe20000000000 */
[----:B------:R-:W-:-:S04]  /*0ee0*/  DMUL R16, R4, R16 ;  /* 0x0000001004107228 */ /* 0x000fc80000000000 */
[----:B------:R-:W-:-:S04]  /*0ef0*/  ISETP.GE.U32.AND P0, PT, R22, 0x7fe00000, PT ;  /* 0x7fe000001600780c */ /* 0x000fc80003f06070 */
[----:B------:R-:W-:-:S09]  /*0f00*/  DFMA R4, R14, R16, R4 ;  /* 0x000000100e04722b */ /* 0x000fd20000000004 */
[----:B------:R-:W-:Y:S05]  /*0f10*/  @!P0 BRA `(.L_x_60) ;  /* 0x0000000000108947 */ /* 0x000fea0003800000 */
[----:B------:R-:W-:Y:S01]  /*0f20*/  IMAD.MOV.U32 R4, RZ, RZ, R2 ;  /* 0x000000ffff047224 */ /* 0x000fe200078e0002 */
[----:B------:R-:W-:-:S07]  /*0f30*/  MOV R2, 0xf50 ;  /* 0x00000f5000027802 */ /* 0x000fce0000000f00 */
[----:B------:R-:W-:Y:S05]  /*0f40*/  CALL.REL.NOINC `($__internal_1_$__cuda_sm20_drsqrt_f64_slowpath_v2) ;  /* 0x0000000000f47944 */ /* 0x000fea0003c00000 */
[----:B------:R-:W-:-:S07]  /*0f50*/  MOV R5, R3 ;  /* 0x0000000300057202 */ /* 0x000fce0000000f00 */
.L_x_60:
[----:B------:R-:W-:Y:S05]  /*0f60*/  BSYNC.RECONVERGENT B0 ;  /* 0x0000000000007941 */ /* 0x000fea0003800200 */
.L_x_59:
[----:B------:R-:W-:Y:S01]  /*0f70*/  DMUL R2, R4, R4 ;  /* 0x0000000404027228 */ /* 0x000fe20000000000 */
[----:B------:R-:W-:-:S07]  /*0f80*/  VIADD R0, R0, 0x2 ;  /* 0x0000000200007836 */ /* 0x000fce0000000000 */
[----:B------:R-:W-:-:S08]  /*0f90*/  DMUL R2, R2, R4 ;  /* 0x0000000402027228 */ /* 0x000fd00000000000 */
[-C--:B------:R-:W-:Y:S02]  /*0fa0*/  DFMA R8, R12, R2.reuse, R8 ;  /* 0x000000020c08722b */ /* 0x080fe40000000008 */
[-C--:B------:R-:W-:Y:S02]  /*0fb0*/  DFMA R18, R10, R2.reuse, R18 ;  /* 0x000000020a12722b */ /* 0x080fe40000000012 */
[----:B------:R-:W-:-:S11]  /*0fc0*/  DFMA R20, R6, R2, R20 ;  /* 0x000000020614722b */ /* 0x000fd60000000014 */
.L_x_56:
[----:B------:R-:W0:Y:S02]  /*0fd0*/  LDCU UR4, c[0x0][0x390] ;  /* 0x00007200ff0477ac */ /* 0x000e240008000800 */
[----:B0-----:R-:W-:-:S04]  /*0fe0*/  ULOP3.LUT UR4, UR4, 0x1, URZ, 0xc0, !UPT ;  /* 0x0000000104047892 */ /* 0x001fc8000f8ec0ff */
[----:B------:R-:W-:-:S09]  /*0ff0*/  UISETP.NE.U32.AND UP0, UPT, UR4, 0x1, UPT ;  /* 0x000000010400788c */ /* 0x000fd2000bf05070 */
[----:B------:R-:W-:Y:S05]  /*1000*/  BRA.U UP0, `(.L_x_55) ;  /* 0x0000000100987547 */ /* 0x000fea000b800000 */
        /* <DEDUP_REMOVED lines=8> */
[----:B--2--5:R-:W-:Y:S01]  /*1090*/  DADD R28, -R28, R6 ;  /* 0x000000001c1c7229 */ /* 0x024fe20000000106 */
[----:B------:R-:W-:Y:S01]  /*10a0*/  MOV R6, 0x0 ;  /* 0x0000000000067802 */ /* 0x000fe20000000f00 */
[----:B------:R-:W-:Y:S01]  /*10b0*/  IMAD.MOV.U32 R7, RZ, RZ, 0x3fd80000 ;  /* 0x3fd80000ff077424 */ /* 0x000fe200078e00ff */
[----:B---3--:R-:W-:-:S05]  /*10c0*/  DADD R30, -R30, R4 ;  /* 0x000000001e1e7229 */ /* 0x008fca0000000104 */
[----:B------:R-:W-:Y:S02]  /*10d0*/  DMUL R4, R28, R28 ;  /* 0x0000001c1c047228 */ /* 0x000fe40000000000 */
[----:B----4-:R-:W-:-:S06]  /*10e0*/  DADD R26, -R26, R10 ;  /* 0x000000001a1a7229 */ /* 0x010fcc000000010a */
[----:B------:R-:W-:-:S08]  /*10f0*/  DFMA R4, R30, R30, R4 ;  /* 0x0000001e1e04722b */ /* 0x000fd00000000004 */
[----:B------:R-:W-:-:S08]  /*1100*/  DFMA R4, R26, R26, R4 ;  /* 0x0000001a1a04722b */ /* 0x000fd00000000004 */
[----:B------:R-:W-:Y:S01]  /*1110*/  DADD R10, R4, UR4 ;  /* 0x00000004040a7e29 */ /* 0x000fe20008000000 */
[----:B------:R-:W-:-:S05]  /*1120*/  IMAD.MOV.U32 R4, RZ, RZ, RZ ;  /* 0x000000ffff047224 */ /* 0x000fca00078e00ff */
        /* <DEDUP_REMOVED lines=12> */
[----:B------:R-:W-:Y:S05]  /*11f0*/  CALL.REL.NOINC `($__internal_1_$__cuda_sm20_drsqrt_f64_slowpath_v2) ;  /* 0x0000000000487944 */ /* 0x000fea0003c00000 */
[----:B------:R-:W-:-:S07]  /*1200*/  IMAD.MOV.U32 R5, RZ, RZ, R3 ;  /* 0x000000ffff057224 */ /* 0x000fce00078e0003 */
.L_x_62:
[----:B------:R-:W-:Y:S05]  /*1210*/  BSYNC.RECONVERGENT B0 ;  /* 0x0000000000007941 */ /* 0x000fea0003800200 */
.L_x_61:
[----:B------:R-:W-:-:S08]  /*1220*/  DMUL R2, R4, R4 ;  /* 0x0000000404027228 */ /* 0x000fd00000000000 */
[----:B------:R-:W-:-:S08]  /*1230*/  DMUL R2, R2, R4 ;  /* 0x0000000402027228 */ /* 0x000fd00000000000 */
[-C--:B------:R-:W-:Y:S02]  /*1240*/  DFMA R8, R30, R2.reuse, R8 ;  /* 0x000000021e08722b */ /* 0x080fe40000000008 */
[-C--:B------:R-:W-:Y:S02]  /*1250*/  DFMA R18, R28, R2.reuse, R18 ;  /* 0x000000021c12722b */ /* 0x080fe40000000012 */
[----:B------:R-:W-:-:S11]  /*1260*/  DFMA R20, R26, R2, R20 ;  /* 0x000000021a14722b */ /* 0x000fd60000000014 */
.L_x_55:
[----:B------:R-:W2:Y:S01]  /*1270*/  LDG.E.64 R2, desc[UR8][R32.64+0x18] ;  /* 0x0000180820027981 */ /* 0x000ea2000c1e1b00 */
[----:B------:R-:W2:Y:S03]  /*1280*/  LDCU.64 UR4, c[0x0][0x388] ;  /* 0x00007100ff0477ac */ /* 0x000ea60008000a00 */
[----:B------:R-:W3:Y:S04]  /*1290*/  LDG.E.64 R4, desc[UR8][R32.64+0x20] ;  /* 0x0000200820047981 */ /* 0x000ee8000c1e1b00 */
[----:B------:R-:W4:Y:S01]  /*12a0*/  LDG.E.64 R6, desc[UR8][R32.64+0x28] ;  /* 0x0000280820067981 */ /* 0x000f22000c1e1b00 */
[----:B--2---:R-:W-:Y:S02]  /*12b0*/  DFMA R2, R8, UR4, R2 ;  /* 0x0000000408027c2b */ /* 0x004fe40008000002 */
[----:B---3--:R-:W-:-:S05]  /*12c0*/  DFMA R4, R18, UR4, R4 ;  /* 0x0000000412047c2b */ /* 0x008fca0008000004 */
[----:B------:R-:W-:Y:S01]  /*12d0*/  STG.E.64 desc[UR8][R32.64+0x18], R2 ;  /* 0x0000180220007986 */ /* 0x000fe2000c101b08 */
[----:B----4-:R-:W-:-:S03]  /*12e0*/  DFMA R6, R20, UR4, R6 ;  /* 0x0000000414067c2b */ /* 0x010fc60008000006 */
[----:B------:R-:W-:Y:S04]  /*12f0*/  STG.E.64 desc[UR8][R32.64+0x20], R4 ;  /* 0x0000200420007986 */ /* 0x000fe8000c101b08 */
[----:B------:R-:W-:Y:S01]  /*1300*/  STG.E.64 desc[UR8][R32.64+0x28], R6 ;  /* 0x0000280620007986 */ /* 0x000fe2000c101b08 */
[----:B------:R-:W-:Y:S05]  /*1310*/  EXIT ;  /* 0x000000000000794d */ /* 0x000fea0003800000 */
        .weak           $__internal_1_$__cuda_sm20_drsqrt_f64_slowpath_v2
        .type           $__internal_1_$__cuda_sm20_drsqrt_f64_slowpath_v2,@function
        .size           $__internal_1_$__cuda_sm20_drsqrt_f64_slowpath_v2,(.L_x_69 - $__internal_1_$__cuda_sm20_drsqrt_f64_slowpath_v2)
$__internal_1_$__cuda_sm20_drsqrt_f64_slowpath_v2:
[----:B------:R-:W-:Y:S01]  /*1320*/  MOV R5, R3 ;  /* 0x0000000300057202 */ /* 0x000fe20000000f00 */
[----:B------:R-:W-:Y:S01]  /*1330*/  BSSY.RECONVERGENT B1, `(.L_x_63) ;  /* 0x000001d000017945 */ /* 0x000fe20003800200 */
[----:B------:R-:W-:-:S04]  /*1340*/  LOP3.LUT R3, R3, 0x80000000, RZ, 0xc0, !PT ;  /* 0x8000000003037812 */ /* 0x000fc800078ec0ff */
[----:B------:R-:W-:-:S14]  /*1350*/  DSETP.NEU.AND P0, PT, R4, RZ, PT ;  /* 0x000000ff0400722a */ /* 0x000fdc0003f0d000 */
        /* <DEDUP_REMOVED lines=11> */
[----:B------:R-:W-:-:S05]  /*1410*/  IMAD.MOV.U32 R36, RZ, RZ, RZ ;  /* 0x000000ffff247224 */ /* 0x000fca00078e00ff */
[----:B------:R-:W0:Y:S02]  /*1420*/  MUFU.RSQ64H R37, R5 ;  /* 0x0000000500257308 */ /* 0x000e240000001c00 */
[----:B0-----:R-:W-:-:S08]  /*1430*/  DMUL R34, R36, R36 ;  /* 0x0000002424227228 */ /* 0x001fd00000000000 */
[----:B------:R-:W-:Y:S01]  /*1440*/  DFMA R34, R4, -R34, 1 ;  /* 0x3ff000000422742b */ /* 0x000fe20000000822 */
[----:B------:R-:W-:Y:S01]  /*1450*/  MOV R4, 0x0 ;  /* 0x0000000000047802 */ /* 0x000fe20000000f00 */
[----:B------:R-:W-:-:S06]  /*1460*/  IMAD.MOV.U32 R5, RZ, RZ, 0x3fd80000 ;  /* 0x3fd80000ff057424 */ /* 0x000fcc00078e00ff */
[----:B------:R-:W-:Y:S02]  /*1470*/  DFMA R4, R34, R4, 0.5 ;  /* 0x3fe000002204742b */ /* 0x000fe40000000004 */
[----:B------:R-:W-:-:S08]  /*1480*/  DMUL R34, R36, R34 ;  /* 0x0000002224227228 */ /* 0x000fd00000000000 */
[----:B------:R-:W-:-:S08]  /*1490*/  DFMA R34, R4, R34, R36 ;  /* 0x000000220422722b */ /* 0x000fd00000000024 */
[----:B------:R-:W-:Y:S01]  /*14a0*/  DMUL R34, R34, 134217728 ;  /* 0x41a0000022227828 */ /* 0x000fe20000000000 */
[----:B------:R-:W-:Y:S10]  /*14b0*/  BRA `(.L_x_66) ;  /* 0x0000000000107947 */ /* 0x000ff40003800000 */
.L_x_65:
[----:B------:R-:W-:Y:S01]  /*14c0*/  DADD R34, R4, R4 ;  /* 0x0000000004227229 */ /* 0x000fe20000000004 */
[----:B------:R-:W-:Y:S10]  /*14d0*/  BRA `(.L_x_66) ;  /* 0x0000000000087947 */ /* 0x000ff40003800000 */
.L_x_64:
[----:B------:R-:W-:Y:S02]  /*14e0*/  LOP3.LUT R35, R3, 0x7ff00000, RZ, 0xfc, !PT ;  /* 0x7ff0000003237812 */ /* 0x000fe400078efcff */
[----:B------:R-:W-:-:S07]  /*14f0*/  MOV R34, RZ ;  /* 0x000000ff00227202 */ /* 0x000fce0000000f00 */
.L_x_66:
[----:B------:R-:W-:Y:S05]  /*1500*/  BSYNC.RECONVERGENT B1 ;  /* 0x0000000000017941 */ /* 0x000fea0003800200 */
.L_x_63:
[----:B------:R-:W-:Y:S01]  /*1510*/  MOV R3, R35 ;  /* 0x0000002300037202 */ /* 0x000fe20000000f00 */
[----:B------:R-:W-:Y:S02]  /*1520*/  HFMA2 R35, -RZ, RZ, 0, 0 ;  /* 0x00000000ff237431 */ /* 0x000fe400000001ff */
[----:B------:R-:W-:Y:S02]  /*1530*/  IMAD.MOV.U32 R4, RZ, RZ, R34 ;  /* 0x000000ffff047224 */ /* 0x000fe400078e0022 */
[----:B------:R-:W-:-:S04]  /*1540*/  IMAD.MOV.U32 R34, RZ, RZ, R2 ;  /* 0x000000ffff227224 */ /* 0x000fc800078e0002 */
[----:B------:R-:W-:Y:S05]  /*1550*/  RET.REL.NODEC R34 `(_Z10calcForcesP8Particledj) ;  /* 0xffffffe822a87950 */ /* 0x000fea0003c3ffff */
.L_x_67:
        /* <DEDUP_REMOVED lines=10> */
.L_x_69:


//--------------------- .nv.shared.reserved.0     --------------------------
	.section	.nv.shared.reserved.0,"aw",@nobits
	.weak		__nv_reservedSMEM_offset_0_alias
	.size		__nv_reservedSMEM_offset_0_alias, 0, 64
	.other		__nv_reservedSMEM_offset_0_alias,@"STO_CUDA_RESERVED_SHARED STV_DEFAULT"
__nv_reservedSMEM_offset_0_alias:
	.zero		0
	.zero		64


//--------------------- .nv.global                --------------------------
	.section	.nv.global,"aw",@nobits
	.align	8
.nv.global:
	.type		d_potential,@object
	.size		d_potential,(.L_0 - d_potential)
d_potential:
	.zero		8
.L_0:


//--------------------- .nv.constant0._Z13calcPotentialP8ParticlePdj --------------------------
	.section	.nv.constant0._Z13calcPotentialP8ParticlePdj,"a",@progbits
	.sectionflags	@""
	.align	4
.nv.constant0._Z13calcPotentialP8ParticlePdj:
	.zero		916


//--------------------- .nv.constant0._Z10calcForcesP8Particledj --------------------------
	.section	.nv.constant0._Z10calcForcesP8Particledj,"a",@progbits
	.sectionflags	@""
	.align	4
.nv.constant0._Z10calcForcesP8Particledj:
	.zero		916


//--------------------- SYMBOLS --------------------------

	.type		.nv.reservedSmem.offset0,@object
	.size		.nv.reservedSmem.offset0,0x4
